//
// Generated by NVIDIA NVVM Compiler
//
// Compiler Build ID: CL-36424714
// Cuda compilation tools, release 13.0, V13.0.88
// Based on NVVM 20.0.0
//

.version 9.0
.target sm_100
.address_size 64

	// .globl	_ZN11circles_gpu12reduce_uint8EmPKhPj
// _ZZN11circles_gpu12reduce_uint8EmPKhPjE9warp_sums has been demoted
// _ZZN11circles_gpu6reduceEmPKjPjE9warp_sums has been demoted
// _ZZN11circles_gpu23scan_block_write_totalsILi128EEEvmPKjPjS3_E9warp_sums has been demoted
.extern .shared .align 16 .b8 _ZN11circles_gpu9shmem_rawE[];
.extern .shared .align 16 .b8 _ZN11circles_gpu4smemE[];

.visible .entry _ZN11circles_gpu12reduce_uint8EmPKhPj(
	.param .u64 _ZN11circles_gpu12reduce_uint8EmPKhPj_param_0,
	.param .u64 .ptr .align 1 _ZN11circles_gpu12reduce_uint8EmPKhPj_param_1,
	.param .u64 .ptr .align 1 _ZN11circles_gpu12reduce_uint8EmPKhPj_param_2
)
{
	.reg .pred 	%p<13>;
	.reg .b16 	%rs<2>;
	.reg .b32 	%r<33>;
	.reg .b64 	%rd<12>;
	// demoted variable
	.shared .align 4 .b8 _ZZN11circles_gpu12reduce_uint8EmPKhPjE9warp_sums[16];
	ld.param.u64 	%rd4, [_ZN11circles_gpu12reduce_uint8EmPKhPj_param_0];
	ld.param.u64 	%rd2, [_ZN11circles_gpu12reduce_uint8EmPKhPj_param_1];
	ld.param.u64 	%rd3, [_ZN11circles_gpu12reduce_uint8EmPKhPj_param_2];
	mov.u32 	%r1, %ctaid.x;
	mov.u32 	%r11, %ntid.x;
	mul.wide.u32 	%rd5, %r1, %r11;
	mov.u32 	%r2, %tid.x;
	cvt.u64.u32 	%rd6, %r2;
	add.s64 	%rd1, %rd5, %rd6;
	setp.ge.u64 	%p1, %rd1, %rd4;
	mov.b32 	%r31, 0;
	@%p1 bra 	$L__BB0_2;
	cvta.to.global.u64 	%rd7, %rd2;
	add.s64 	%rd8, %rd7, %rd1;
	ld.global.nc.u8 	%rs1, [%rd8];
	cvt.u32.u8 	%r31, %rs1;
$L__BB0_2:
	and.b32  	%r5, %r2, 31;
	shfl.sync.down.b32	%r12|%p2, %r31, 16, 31, -1;
	add.s32 	%r13, %r12, %r31;
	shfl.sync.down.b32	%r14|%p3, %r13, 8, 31, -1;
	add.s32 	%r15, %r14, %r13;
	shfl.sync.down.b32	%r16|%p4, %r15, 4, 31, -1;
	add.s32 	%r17, %r16, %r15;
	shfl.sync.down.b32	%r18|%p5, %r17, 2, 31, -1;
	add.s32 	%r19, %r18, %r17;
	shfl.sync.down.b32	%r20|%p6, %r19, 1, 31, -1;
	add.s32 	%r6, %r20, %r19;
	setp.ne.s32 	%p7, %r5, 0;
	@%p7 bra 	$L__BB0_4;
	shr.u32 	%r21, %r2, 3;
	mov.u32 	%r22, _ZZN11circles_gpu12reduce_uint8EmPKhPjE9warp_sums;
	add.s32 	%r23, %r22, %r21;
	st.shared.u32 	[%r23], %r6;
$L__BB0_4:
	bar.sync 	0;
	setp.gt.u32 	%p8, %r2, 31;
	@%p8 bra 	$L__BB0_9;
	setp.gt.u32 	%p9, %r5, 3;
	mov.b32 	%r32, 0;
	@%p9 bra 	$L__BB0_7;
	shl.b32 	%r25, %r5, 2;
	mov.u32 	%r26, _ZZN11circles_gpu12reduce_uint8EmPKhPjE9warp_sums;
	add.s32 	%r27, %r26, %r25;
	ld.shared.u32 	%r32, [%r27];
$L__BB0_7:
	setp.ne.s32 	%p10, %r5, 0;
	shfl.sync.down.b32	%r28|%p11, %r32, 2, 31, -1;
	add.s32 	%r29, %r28, %r32;
	shfl.sync.down.b32	%r30|%p12, %r29, 1, 31, -1;
	add.s32 	%r9, %r29, %r30;
	@%p10 bra 	$L__BB0_9;
	cvta.to.global.u64 	%rd9, %rd3;
	mul.wide.u32 	%rd10, %r1, 4;
	add.s64 	%rd11, %rd9, %rd10;
	st.global.u32 	[%rd11], %r9;
$L__BB0_9:
	ret;

}
	// .globl	_ZN11circles_gpu6reduceEmPKjPj
.visible .entry _ZN11circles_gpu6reduceEmPKjPj(
	.param .u64 _ZN11circles_gpu6reduceEmPKjPj_param_0,
	.param .u64 .ptr .align 1 _ZN11circles_gpu6reduceEmPKjPj_param_1,
	.param .u64 .ptr .align 1 _ZN11circles_gpu6reduceEmPKjPj_param_2
)
{
	.reg .pred 	%p<13>;
	.reg .b32 	%r<33>;
	.reg .b64 	%rd<13>;
	// demoted variable
	.shared .align 4 .b8 _ZZN11circles_gpu6reduceEmPKjPjE9warp_sums[16];
	ld.param.u64 	%rd4, [_ZN11circles_gpu6reduceEmPKjPj_param_0];
	ld.param.u64 	%rd2, [_ZN11circles_gpu6reduceEmPKjPj_param_1];
	ld.param.u64 	%rd3, [_ZN11circles_gpu6reduceEmPKjPj_param_2];
	mov.u32 	%r1, %ctaid.x;
	mov.u32 	%r11, %ntid.x;
	mul.wide.u32 	%rd5, %r1, %r11;
	mov.u32 	%r2, %tid.x;
	cvt.u64.u32 	%rd6, %r2;
	add.s64 	%rd1, %rd5, %rd6;
	setp.ge.u64 	%p1, %rd1, %rd4;
	mov.b32 	%r31, 0;
	@%p1 bra 	$L__BB1_2;
	cvta.to.global.u64 	%rd7, %rd2;
	shl.b64 	%rd8, %rd1, 2;
	add.s64 	%rd9, %rd7, %rd8;
	ld.global.nc.u32 	%r31, [%rd9];
$L__BB1_2:
	and.b32  	%r5, %r2, 31;
	shfl.sync.down.b32	%r12|%p2, %r31, 16, 31, -1;
	add.s32 	%r13, %r12, %r31;
	shfl.sync.down.b32	%r14|%p3, %r13, 8, 31, -1;
	add.s32 	%r15, %r14, %r13;
	shfl.sync.down.b32	%r16|%p4, %r15, 4, 31, -1;
	add.s32 	%r17, %r16, %r15;
	shfl.sync.down.b32	%r18|%p5, %r17, 2, 31, -1;
	add.s32 	%r19, %r18, %r17;
	shfl.sync.down.b32	%r20|%p6, %r19, 1, 31, -1;
	add.s32 	%r6, %r20, %r19;
	setp.ne.s32 	%p7, %r5, 0;
	@%p7 bra 	$L__BB1_4;
	shr.u32 	%r21, %r2, 3;
	mov.u32 	%r22, _ZZN11circles_gpu6reduceEmPKjPjE9warp_sums;
	add.s32 	%r23, %r22, %r21;
	st.shared.u32 	[%r23], %r6;
$L__BB1_4:
	bar.sync 	0;
	setp.gt.u32 	%p8, %r2, 31;
	@%p8 bra 	$L__BB1_9;
	setp.gt.u32 	%p9, %r5, 3;
	mov.b32 	%r32, 0;
	@%p9 bra 	$L__BB1_7;
	shl.b32 	%r25, %r5, 2;
	mov.u32 	%r26, _ZZN11circles_gpu6reduceEmPKjPjE9warp_sums;
	add.s32 	%r27, %r26, %r25;
	ld.shared.u32 	%r32, [%r27];
$L__BB1_7:
	setp.ne.s32 	%p10, %r5, 0;
	shfl.sync.down.b32	%r28|%p11, %r32, 2, 31, -1;
	add.s32 	%r29, %r28, %r32;
	shfl.sync.down.b32	%r30|%p12, %r29, 1, 31, -1;
	add.s32 	%r9, %r29, %r30;
	@%p10 bra 	$L__BB1_9;
	cvta.to.global.u64 	%rd10, %rd3;
	mul.wide.u32 	%rd11, %r1, 4;
	add.s64 	%rd12, %rd10, %rd11;
	st.global.u32 	[%rd12], %r9;
$L__BB1_9:
	ret;

}
	// .globl	_ZN11circles_gpu10scan_blockEmPKjPj
.visible .entry _ZN11circles_gpu10scan_blockEmPKjPj(
	.param .u64 _ZN11circles_gpu10scan_blockEmPKjPj_param_0,
	.param .u64 .ptr .align 1 _ZN11circles_gpu10scan_blockEmPKjPj_param_1,
	.param .u64 .ptr .align 1 _ZN11circles_gpu10scan_blockEmPKjPj_param_2
)
{
	.reg .pred 	%p<24>;
	.reg .b32 	%r<47>;
	.reg .b64 	%rd<9>;

	ld.param.u64 	%rd2, [_ZN11circles_gpu10scan_blockEmPKjPj_param_1];
	ld.param.u64 	%rd1, [_ZN11circles_gpu10scan_blockEmPKjPj_param_2];
	cvta.to.global.u64 	%rd3, %rd2;
	mov.u32 	%r1, %tid.x;
	and.b32  	%r2, %r1, 31;
	mul.wide.u32 	%rd4, %r1, 4;
	add.s64 	%rd5, %rd3, %rd4;
	ld.global.u32 	%r7, [%rd5];
	shfl.sync.up.b32	%r8|%p1, %r7, 1, 0, -1;
	setp.eq.s32 	%p2, %r2, 0;
	selp.b32 	%r9, 0, %r8, %p2;
	add.s32 	%r10, %r9, %r7;
	shfl.sync.up.b32	%r11|%p3, %r10, 2, 0, -1;
	setp.lt.u32 	%p4, %r2, 2;
	selp.b32 	%r12, 0, %r11, %p4;
	add.s32 	%r13, %r12, %r10;
	shfl.sync.up.b32	%r14|%p5, %r13, 4, 0, -1;
	setp.lt.u32 	%p6, %r2, 4;
	selp.b32 	%r15, 0, %r14, %p6;
	add.s32 	%r16, %r15, %r13;
	shfl.sync.up.b32	%r17|%p7, %r16, 8, 0, -1;
	setp.lt.u32 	%p8, %r2, 8;
	selp.b32 	%r18, 0, %r17, %p8;
	add.s32 	%r19, %r18, %r16;
	shfl.sync.up.b32	%r20|%p9, %r19, 16, 0, -1;
	setp.lt.u32 	%p10, %r2, 16;
	selp.b32 	%r21, 0, %r20, %p10;
	add.s32 	%r3, %r21, %r19;
	setp.ne.s32 	%p11, %r2, 31;
	shr.u32 	%r22, %r1, 3;
	and.b32  	%r23, %r22, 124;
	mov.u32 	%r24, _ZN11circles_gpu9shmem_rawE;
	add.s32 	%r4, %r24, %r23;
	@%p11 bra 	$L__BB2_2;
	st.shared.u32 	[%r4], %r3;
$L__BB2_2:
	bar.sync 	0;
	setp.gt.u32 	%p12, %r1, 31;
	@%p12 bra 	$L__BB2_4;
	setp.lt.u32 	%p13, %r2, 16;
	setp.lt.u32 	%p14, %r2, 8;
	setp.lt.u32 	%p15, %r2, 4;
	setp.lt.u32 	%p16, %r2, 2;
	setp.eq.s32 	%p17, %r2, 0;
	shl.b32 	%r25, %r2, 2;
	add.s32 	%r27, %r24, %r25;
	ld.shared.u32 	%r28, [%r27];
	shfl.sync.up.b32	%r29|%p18, %r28, 1, 0, -1;
	selp.b32 	%r30, 0, %r29, %p17;
	add.s32 	%r31, %r30, %r28;
	shfl.sync.up.b32	%r32|%p19, %r31, 2, 0, -1;
	selp.b32 	%r33, 0, %r32, %p16;
	add.s32 	%r34, %r33, %r31;
	shfl.sync.up.b32	%r35|%p20, %r34, 4, 0, -1;
	selp.b32 	%r36, 0, %r35, %p15;
	add.s32 	%r37, %r36, %r34;
	shfl.sync.up.b32	%r38|%p21, %r37, 8, 0, -1;
	selp.b32 	%r39, 0, %r38, %p14;
	add.s32 	%r40, %r39, %r37;
	shfl.sync.up.b32	%r41|%p22, %r40, 16, 0, -1;
	selp.b32 	%r42, 0, %r41, %p13;
	add.s32 	%r43, %r42, %r40;
	st.shared.u32 	[%r27], %r43;
$L__BB2_4:
	setp.lt.u32 	%p23, %r1, 32;
	bar.sync 	0;
	mov.b32 	%r46, 0;
	@%p23 bra 	$L__BB2_6;
	ld.shared.u32 	%r46, [%r4+-4];
$L__BB2_6:
	cvta.to.global.u64 	%rd6, %rd1;
	add.s32 	%r45, %r46, %r3;
	add.s64 	%rd8, %rd6, %rd4;
	st.global.u32 	[%rd8], %r45;
	ret;

}
	// .globl	_ZN11circles_gpu4scanEmPKjS1_Pj
.visible .entry _ZN11circles_gpu4scanEmPKjS1_Pj(
	.param .u64 _ZN11circles_gpu4scanEmPKjS1_Pj_param_0,
	.param .u64 .ptr .align 1 _ZN11circles_gpu4scanEmPKjS1_Pj_param_1,
	.param .u64 .ptr .align 1 _ZN11circles_gpu4scanEmPKjS1_Pj_param_2,
	.param .u64 .ptr .align 1 _ZN11circles_gpu4scanEmPKjS1_Pj_param_3
)
{
	.reg .pred 	%p<11>;
	.reg .b32 	%r<101>;
	.reg .b64 	%rd<17>;

	ld.param.u64 	%rd2, [_ZN11circles_gpu4scanEmPKjS1_Pj_param_0];
	ld.param.u64 	%rd3, [_ZN11circles_gpu4scanEmPKjS1_Pj_param_1];
	ld.param.u64 	%rd4, [_ZN11circles_gpu4scanEmPKjS1_Pj_param_2];
	ld.param.u64 	%rd5, [_ZN11circles_gpu4scanEmPKjS1_Pj_param_3];
	mov.u32 	%r1, %ctaid.x;
	mov.u32 	%r20, %ntid.x;
	mul.wide.u32 	%rd6, %r1, %r20;
	mov.u32 	%r2, %tid.x;
	cvt.u64.u32 	%rd7, %r2;
	add.s64 	%rd1, %rd6, %rd7;
	setp.ge.u64 	%p1, %rd1, %rd2;
	shr.u32 	%r21, %r2, 5;
	add.s32 	%r22, %r21, %r2;
	shl.b32 	%r23, %r22, 2;
	mov.u32 	%r24, _ZN11circles_gpu9shmem_rawE;
	add.s32 	%r3, %r24, %r23;
	@%p1 bra 	$L__BB3_2;
	cvta.to.global.u64 	%rd8, %rd3;
	shl.b64 	%rd9, %rd1, 2;
	add.s64 	%rd10, %rd8, %rd9;
	ld.global.u32 	%r25, [%rd10];
	st.shared.u32 	[%r3], %r25;
$L__BB3_2:
	bar.sync 	0;
	setp.eq.s32 	%p2, %r2, 0;
	mov.b32 	%r93, 0;
	@%p2 bra 	$L__BB3_4;
	add.s32 	%r27, %r2, -1;
	shr.u32 	%r28, %r27, 5;
	add.s32 	%r29, %r28, %r2;
	shl.b32 	%r30, %r29, 2;
	add.s32 	%r32, %r24, %r30;
	ld.shared.u32 	%r93, [%r32+-4];
$L__BB3_4:
	bar.sync 	0;
	ld.shared.u32 	%r34, [%r3];
	add.s32 	%r35, %r34, %r93;
	st.shared.u32 	[%r3], %r35;
	bar.sync 	0;
	setp.lt.u32 	%p3, %r2, 2;
	mov.b32 	%r94, 0;
	@%p3 bra 	$L__BB3_6;
	add.s32 	%r36, %r2, -2;
	shr.u32 	%r37, %r36, 5;
	add.s32 	%r38, %r37, %r2;
	shl.b32 	%r39, %r38, 2;
	add.s32 	%r41, %r24, %r39;
	ld.shared.u32 	%r94, [%r41+-8];
$L__BB3_6:
	bar.sync 	0;
	ld.shared.u32 	%r43, [%r3];
	add.s32 	%r44, %r43, %r94;
	st.shared.u32 	[%r3], %r44;
	bar.sync 	0;
	setp.lt.u32 	%p4, %r2, 4;
	mov.b32 	%r95, 0;
	@%p4 bra 	$L__BB3_8;
	add.s32 	%r45, %r2, -4;
	shr.u32 	%r46, %r45, 5;
	add.s32 	%r47, %r46, %r2;
	shl.b32 	%r48, %r47, 2;
	add.s32 	%r50, %r24, %r48;
	ld.shared.u32 	%r95, [%r50+-16];
$L__BB3_8:
	bar.sync 	0;
	ld.shared.u32 	%r52, [%r3];
	add.s32 	%r53, %r52, %r95;
	st.shared.u32 	[%r3], %r53;
	bar.sync 	0;
	setp.lt.u32 	%p5, %r2, 8;
	mov.b32 	%r96, 0;
	@%p5 bra 	$L__BB3_10;
	add.s32 	%r54, %r2, -8;
	shr.u32 	%r55, %r54, 5;
	add.s32 	%r56, %r55, %r2;
	shl.b32 	%r57, %r56, 2;
	add.s32 	%r59, %r24, %r57;
	ld.shared.u32 	%r96, [%r59+-32];
$L__BB3_10:
	bar.sync 	0;
	ld.shared.u32 	%r61, [%r3];
	add.s32 	%r62, %r61, %r96;
	st.shared.u32 	[%r3], %r62;
	bar.sync 	0;
	setp.lt.u32 	%p6, %r2, 16;
	mov.b32 	%r97, 0;
	@%p6 bra 	$L__BB3_12;
	add.s32 	%r63, %r2, -16;
	shr.u32 	%r64, %r63, 5;
	add.s32 	%r65, %r64, %r2;
	shl.b32 	%r66, %r65, 2;
	add.s32 	%r68, %r24, %r66;
	ld.shared.u32 	%r97, [%r68+-64];
$L__BB3_12:
	bar.sync 	0;
	ld.shared.u32 	%r70, [%r3];
	add.s32 	%r71, %r70, %r97;
	st.shared.u32 	[%r3], %r71;
	bar.sync 	0;
	setp.lt.u32 	%p7, %r2, 32;
	mov.b32 	%r98, 0;
	@%p7 bra 	$L__BB3_14;
	add.s32 	%r72, %r2, -32;
	shr.u32 	%r73, %r72, 5;
	add.s32 	%r74, %r73, %r2;
	shl.b32 	%r75, %r74, 2;
	add.s32 	%r77, %r24, %r75;
	ld.shared.u32 	%r98, [%r77+-128];
$L__BB3_14:
	bar.sync 	0;
	ld.shared.u32 	%r79, [%r3];
	add.s32 	%r80, %r79, %r98;
	st.shared.u32 	[%r3], %r80;
	bar.sync 	0;
	setp.lt.u32 	%p8, %r2, 64;
	mov.b32 	%r99, 0;
	@%p8 bra 	$L__BB3_16;
	add.s32 	%r81, %r2, -64;
	shr.u32 	%r82, %r81, 5;
	add.s32 	%r83, %r82, %r2;
	shl.b32 	%r84, %r83, 2;
	add.s32 	%r86, %r24, %r84;
	ld.shared.u32 	%r99, [%r86+-256];
$L__BB3_16:
	bar.sync 	0;
	ld.shared.u32 	%r88, [%r3];
	add.s32 	%r89, %r88, %r99;
	st.shared.u32 	[%r3], %r89;
	bar.sync 	0;
	setp.eq.s32 	%p9, %r1, 0;
	mov.b32 	%r100, 0;
	@%p9 bra 	$L__BB3_18;
	add.s32 	%r90, %r1, -1;
	cvta.to.global.u64 	%rd11, %rd4;
	mul.wide.u32 	%rd12, %r90, 4;
	add.s64 	%rd13, %rd11, %rd12;
	ld.global.u32 	%r100, [%rd13];
$L__BB3_18:
	setp.ge.u64 	%p10, %rd1, %rd2;
	@%p10 bra 	$L__BB3_20;
	ld.shared.u32 	%r91, [%r3];
	add.s32 	%r92, %r91, %r100;
	cvta.to.global.u64 	%rd14, %rd5;
	shl.b64 	%rd15, %rd1, 2;
	add.s64 	%rd16, %rd14, %rd15;
	st.global.u32 	[%rd16], %r92;
$L__BB3_20:
	ret;

}
	// .globl	_ZN11circles_gpu9fill_dataEPhPjj
.visible .entry _ZN11circles_gpu9fill_dataEPhPjj(
	.param .u64 .ptr .align 1 _ZN11circles_gpu9fill_dataEPhPjj_param_0,
	.param .u64 .ptr .align 1 _ZN11circles_gpu9fill_dataEPhPjj_param_1,
	.param .u32 _ZN11circles_gpu9fill_dataEPhPjj_param_2
)
{
	.reg .pred 	%p<2>;
	.reg .b32 	%r<7>;
	.reg .b64 	%rd<9>;

	ld.param.u64 	%rd1, [_ZN11circles_gpu9fill_dataEPhPjj_param_0];
	ld.param.u64 	%rd2, [_ZN11circles_gpu9fill_dataEPhPjj_param_1];
	ld.param.u32 	%r2, [_ZN11circles_gpu9fill_dataEPhPjj_param_2];
	mov.u32 	%r3, %ctaid.x;
	mov.u32 	%r4, %ntid.x;
	mov.u32 	%r5, %tid.x;
	mad.lo.s32 	%r1, %r3, %r4, %r5;
	setp.ge.u32 	%p1, %r1, %r2;
	@%p1 bra 	$L__BB4_2;
	cvta.to.global.u64 	%rd3, %rd1;
	cvta.to.global.u64 	%rd4, %rd2;
	cvt.s64.s32 	%rd5, %r1;
	add.s64 	%rd6, %rd3, %rd5;
	ld.global.u8 	%r6, [%rd6];
	mul.wide.s32 	%rd7, %r1, 4;
	add.s64 	%rd8, %rd4, %rd7;
	st.global.u32 	[%rd8], %r6;
$L__BB4_2:
	ret;

}
	// .globl	_ZN11circles_gpu25widen_u8_to_u32_vec4_safeEPKhPjm
.visible .entry _ZN11circles_gpu25widen_u8_to_u32_vec4_safeEPKhPjm(
	.param .u64 .ptr .align 1 _ZN11circles_gpu25widen_u8_to_u32_vec4_safeEPKhPjm_param_0,
	.param .u64 .ptr .align 1 _ZN11circles_gpu25widen_u8_to_u32_vec4_safeEPKhPjm_param_1,
	.param .u64 _ZN11circles_gpu25widen_u8_to_u32_vec4_safeEPKhPjm_param_2
)
{
	.reg .pred 	%p<7>;
	.reg .b16 	%rs<6>;
	.reg .b32 	%r<18>;
	.reg .b64 	%rd<27>;

	ld.param.u64 	%rd10, [_ZN11circles_gpu25widen_u8_to_u32_vec4_safeEPKhPjm_param_0];
	ld.param.u64 	%rd12, [_ZN11circles_gpu25widen_u8_to_u32_vec4_safeEPKhPjm_param_1];
	ld.param.u64 	%rd11, [_ZN11circles_gpu25widen_u8_to_u32_vec4_safeEPKhPjm_param_2];
	cvta.to.global.u64 	%rd1, %rd12;
	cvta.to.global.u64 	%rd2, %rd10;
	mov.u32 	%r3, %ctaid.x;
	mov.u32 	%r4, %ntid.x;
	mul.wide.u32 	%rd13, %r3, %r4;
	mov.u32 	%r5, %tid.x;
	cvt.u64.u32 	%rd14, %r5;
	add.s64 	%rd3, %rd13, %rd14;
	shl.b64 	%rd26, %rd3, 2;
	or.b64  	%rd15, %rd26, 3;
	setp.lt.u64 	%p1, %rd15, %rd11;
	@%p1 bra 	$L__BB5_4;
	setp.ge.u64 	%p2, %rd26, %rd11;
	@%p2 bra 	$L__BB5_7;
	shl.b64 	%rd16, %rd3, 4;
	add.s64 	%rd25, %rd1, %rd16;
	mov.b32 	%r17, 0;
$L__BB5_3:
	add.s64 	%rd17, %rd2, %rd26;
	ld.global.nc.u8 	%rs1, [%rd17];
	cvt.u32.u8 	%r7, %rs1;
	st.global.u32 	[%rd25], %r7;
	add.s32 	%r2, %r17, 1;
	setp.lt.u32 	%p3, %r17, 3;
	add.s64 	%rd26, %rd26, 1;
	setp.lt.u64 	%p4, %rd26, %rd11;
	and.pred  	%p5, %p3, %p4;
	add.s64 	%rd25, %rd25, 4;
	mov.u32 	%r17, %r2;
	@%p5 bra 	$L__BB5_3;
	bra.uni 	$L__BB5_7;
$L__BB5_4:
	and.b64  	%rd18, %rd10, 3;
	setp.ne.s64 	%p6, %rd18, 0;
	@%p6 bra 	$L__BB5_6;
	add.s64 	%rd22, %rd2, %rd26;
	ld.global.nc.u32 	%r12, [%rd22];
	bfe.u32 	%r13, %r12, 0, 8;
	shl.b64 	%rd23, %rd26, 2;
	add.s64 	%rd24, %rd1, %rd23;
	st.global.u32 	[%rd24], %r13;
	bfe.u32 	%r14, %r12, 8, 8;
	st.global.u32 	[%rd24+4], %r14;
	bfe.u32 	%r15, %r12, 16, 8;
	st.global.u32 	[%rd24+8], %r15;
	bfe.u32 	%r16, %r12, 24, 8;
	st.global.u32 	[%rd24+12], %r16;
	bra.uni 	$L__BB5_7;
$L__BB5_6:
	add.s64 	%rd19, %rd2, %rd26;
	ld.global.nc.u8 	%rs2, [%rd19];
	cvt.u32.u8 	%r8, %rs2;
	shl.b64 	%rd20, %rd26, 2;
	add.s64 	%rd21, %rd1, %rd20;
	st.global.u32 	[%rd21], %r8;
	ld.global.nc.u8 	%rs3, [%rd19+1];
	cvt.u32.u8 	%r9, %rs3;
	st.global.u32 	[%rd21+4], %r9;
	ld.global.nc.u8 	%rs4, [%rd19+2];
	cvt.u32.u8 	%r10, %rs4;
	st.global.u32 	[%rd21+8], %r10;
	ld.global.nc.u8 	%rs5, [%rd19+3];
	cvt.u32.u8 	%r11, %rs5;
	st.global.u32 	[%rd21+12], %r11;
$L__BB5_7:
	ret;

}
	// .globl	_ZN11circles_gpu24scan_singleCTA_inclusiveEmPKjPj
.visible .entry _ZN11circles_gpu24scan_singleCTA_inclusiveEmPKjPj(
	.param .u64 _ZN11circles_gpu24scan_singleCTA_inclusiveEmPKjPj_param_0,
	.param .u64 .ptr .align 1 _ZN11circles_gpu24scan_singleCTA_inclusiveEmPKjPj_param_1,
	.param .u64 .ptr .align 1 _ZN11circles_gpu24scan_singleCTA_inclusiveEmPKjPj_param_2
)
{
	.reg .pred 	%p<27>;
	.reg .b32 	%r<57>;
	.reg .b64 	%rd<11>;

	ld.param.u64 	%rd2, [_ZN11circles_gpu24scan_singleCTA_inclusiveEmPKjPj_param_0];
	ld.param.u64 	%rd3, [_ZN11circles_gpu24scan_singleCTA_inclusiveEmPKjPj_param_1];
	ld.param.u64 	%rd4, [_ZN11circles_gpu24scan_singleCTA_inclusiveEmPKjPj_param_2];
	mov.u32 	%r1, %tid.x;
	and.b32  	%r2, %r1, 31;
	cvt.u64.u32 	%rd1, %r1;
	setp.le.u64 	%p1, %rd2, %rd1;
	mov.b32 	%r54, 0;
	@%p1 bra 	$L__BB6_2;
	cvta.to.global.u64 	%rd5, %rd3;
	shl.b64 	%rd6, %rd1, 2;
	add.s64 	%rd7, %rd5, %rd6;
	ld.global.nc.u32 	%r54, [%rd7];
$L__BB6_2:
	shfl.sync.up.b32	%r15|%p2, %r54, 1, 0, -1;
	setp.eq.s32 	%p3, %r2, 0;
	selp.b32 	%r16, 0, %r15, %p3;
	add.s32 	%r17, %r16, %r54;
	shfl.sync.up.b32	%r18|%p4, %r17, 2, 0, -1;
	setp.lt.u32 	%p5, %r2, 2;
	selp.b32 	%r19, 0, %r18, %p5;
	add.s32 	%r20, %r19, %r17;
	shfl.sync.up.b32	%r21|%p6, %r20, 4, 0, -1;
	setp.lt.u32 	%p7, %r2, 4;
	selp.b32 	%r22, 0, %r21, %p7;
	add.s32 	%r23, %r22, %r20;
	shfl.sync.up.b32	%r24|%p8, %r23, 8, 0, -1;
	setp.lt.u32 	%p9, %r2, 8;
	selp.b32 	%r25, 0, %r24, %p9;
	add.s32 	%r26, %r25, %r23;
	shfl.sync.up.b32	%r27|%p10, %r26, 16, 0, -1;
	setp.lt.u32 	%p11, %r2, 16;
	selp.b32 	%r28, 0, %r27, %p11;
	add.s32 	%r5, %r28, %r26;
	setp.ne.s32 	%p12, %r2, 31;
	shr.u32 	%r29, %r1, 3;
	and.b32  	%r30, %r29, 124;
	mov.u32 	%r31, _ZN11circles_gpu4smemE;
	add.s32 	%r6, %r31, %r30;
	@%p12 bra 	$L__BB6_4;
	st.shared.u32 	[%r6], %r5;
$L__BB6_4:
	cvt.u32.u64 	%r7, %rd1;
	bar.sync 	0;
	setp.gt.u32 	%p13, %r7, 31;
	@%p13 bra 	$L__BB6_8;
	mov.u32 	%r33, %ntid.x;
	add.s32 	%r34, %r33, 31;
	shr.u32 	%r35, %r34, 5;
	setp.ge.u32 	%p14, %r2, %r35;
	shl.b32 	%r36, %r2, 2;
	add.s32 	%r8, %r31, %r36;
	mov.b32 	%r55, 0;
	@%p14 bra 	$L__BB6_7;
	ld.shared.u32 	%r55, [%r8];
$L__BB6_7:
	setp.lt.u32 	%p15, %r2, 16;
	setp.lt.u32 	%p16, %r2, 8;
	setp.lt.u32 	%p17, %r2, 4;
	setp.lt.u32 	%p18, %r2, 2;
	setp.eq.s32 	%p19, %r2, 0;
	shfl.sync.up.b32	%r38|%p20, %r55, 1, 0, -1;
	selp.b32 	%r39, 0, %r38, %p19;
	add.s32 	%r40, %r39, %r55;
	shfl.sync.up.b32	%r41|%p21, %r40, 2, 0, -1;
	selp.b32 	%r42, 0, %r41, %p18;
	add.s32 	%r43, %r42, %r40;
	shfl.sync.up.b32	%r44|%p22, %r43, 4, 0, -1;
	selp.b32 	%r45, 0, %r44, %p17;
	add.s32 	%r46, %r45, %r43;
	shfl.sync.up.b32	%r47|%p23, %r46, 8, 0, -1;
	selp.b32 	%r48, 0, %r47, %p16;
	add.s32 	%r49, %r48, %r46;
	shfl.sync.up.b32	%r50|%p24, %r49, 16, 0, -1;
	selp.b32 	%r51, 0, %r50, %p15;
	add.s32 	%r52, %r51, %r49;
	st.shared.u32 	[%r8], %r52;
$L__BB6_8:
	setp.lt.u32 	%p25, %r7, 32;
	bar.sync 	0;
	mov.b32 	%r56, 0;
	@%p25 bra 	$L__BB6_10;
	ld.shared.u32 	%r56, [%r6+-4];
$L__BB6_10:
	setp.le.u64 	%p26, %rd2, %rd1;
	add.s32 	%r13, %r56, %r5;
	@%p26 bra 	$L__BB6_12;
	cvta.to.global.u64 	%rd8, %rd4;
	shl.b64 	%rd9, %rd1, 2;
	add.s64 	%rd10, %rd8, %rd9;
	st.global.u32 	[%rd10], %r13;
$L__BB6_12:
	ret;

}
	// .globl	_ZN11circles_gpu11uniform_addEmPjPKj
.visible .entry _ZN11circles_gpu11uniform_addEmPjPKj(
	.param .u64 _ZN11circles_gpu11uniform_addEmPjPKj_param_0,
	.param .u64 .ptr .align 1 _ZN11circles_gpu11uniform_addEmPjPKj_param_1,
	.param .u64 .ptr .align 1 _ZN11circles_gpu11uniform_addEmPjPKj_param_2
)
{
	.reg .pred 	%p<3>;
	.reg .b32 	%r<11>;
	.reg .b64 	%rd<13>;

	ld.param.u64 	%rd4, [_ZN11circles_gpu11uniform_addEmPjPKj_param_0];
	ld.param.u64 	%rd2, [_ZN11circles_gpu11uniform_addEmPjPKj_param_1];
	ld.param.u64 	%rd3, [_ZN11circles_gpu11uniform_addEmPjPKj_param_2];
	mov.u32 	%r1, %ctaid.x;
	mov.u32 	%r4, %ntid.x;
	mul.wide.u32 	%rd5, %r1, %r4;
	mov.u32 	%r5, %tid.x;
	cvt.u64.u32 	%rd6, %r5;
	add.s64 	%rd1, %rd5, %rd6;
	setp.ge.u64 	%p1, %rd1, %rd4;
	@%p1 bra 	$L__BB7_4;
	setp.eq.s32 	%p2, %r1, 0;
	mov.b32 	%r10, 0;
	@%p2 bra 	$L__BB7_3;
	add.s32 	%r7, %r1, -1;
	cvta.to.global.u64 	%rd7, %rd3;
	mul.wide.u32 	%rd8, %r7, 4;
	add.s64 	%rd9, %rd7, %rd8;
	ld.global.nc.u32 	%r10, [%rd9];
$L__BB7_3:
	cvta.to.global.u64 	%rd10, %rd2;
	shl.b64 	%rd11, %rd1, 2;
	add.s64 	%rd12, %rd10, %rd11;
	ld.global.u32 	%r8, [%rd12];
	add.s32 	%r9, %r8, %r10;
	st.global.u32 	[%rd12], %r9;
$L__BB7_4:
	ret;

}
	// .globl	_ZN11circles_gpu23scan_block_write_totalsILi128EEEvmPKjPjS3_
.visible .entry _ZN11circles_gpu23scan_block_write_totalsILi128EEEvmPKjPjS3_(
	.param .u64 _ZN11circles_gpu23scan_block_write_totalsILi128EEEvmPKjPjS3__param_0,
	.param .u64 .ptr .align 1 _ZN11circles_gpu23scan_block_write_totalsILi128EEEvmPKjPjS3__param_1,
	.param .u64 .ptr .align 1 _ZN11circles_gpu23scan_block_write_totalsILi128EEEvmPKjPjS3__param_2,
	.param .u64 .ptr .align 1 _ZN11circles_gpu23scan_block_write_totalsILi128EEEvmPKjPjS3__param_3
)
{
	.reg .pred 	%p<30>;
	.reg .b32 	%r<56>;
	.reg .b64 	%rd<18>;
	// demoted variable
	.shared .align 4 .b8 _ZZN11circles_gpu23scan_block_write_totalsILi128EEEvmPKjPjS3_E9warp_sums[16];
	ld.param.u64 	%rd2, [_ZN11circles_gpu23scan_block_write_totalsILi128EEEvmPKjPjS3__param_0];
	ld.param.u64 	%rd3, [_ZN11circles_gpu23scan_block_write_totalsILi128EEEvmPKjPjS3__param_1];
	ld.param.u64 	%rd4, [_ZN11circles_gpu23scan_block_write_totalsILi128EEEvmPKjPjS3__param_2];
	ld.param.u64 	%rd5, [_ZN11circles_gpu23scan_block_write_totalsILi128EEEvmPKjPjS3__param_3];
	mov.u32 	%r1, %ctaid.x;
	mov.u32 	%r2, %ntid.x;
	mul.wide.u32 	%rd6, %r1, %r2;
	mov.u32 	%r3, %tid.x;
	cvt.u64.u32 	%rd7, %r3;
	add.s64 	%rd1, %rd6, %rd7;
	setp.ge.u64 	%p1, %rd1, %rd2;
	mov.b32 	%r53, 0;
	@%p1 bra 	$L__BB8_2;
	cvta.to.global.u64 	%rd8, %rd3;
	shl.b64 	%rd9, %rd1, 2;
	add.s64 	%rd10, %rd8, %rd9;
	ld.global.nc.u32 	%r53, [%rd10];
$L__BB8_2:
	and.b32  	%r6, %r3, 31;
	shfl.sync.up.b32	%r16|%p2, %r53, 1, 0, -1;
	setp.eq.s32 	%p3, %r6, 0;
	selp.b32 	%r17, 0, %r16, %p3;
	add.s32 	%r18, %r17, %r53;
	shfl.sync.up.b32	%r19|%p4, %r18, 2, 0, -1;
	setp.lt.u32 	%p5, %r6, 2;
	selp.b32 	%r20, 0, %r19, %p5;
	add.s32 	%r21, %r20, %r18;
	shfl.sync.up.b32	%r22|%p6, %r21, 4, 0, -1;
	setp.lt.u32 	%p7, %r6, 4;
	selp.b32 	%r23, 0, %r22, %p7;
	add.s32 	%r24, %r23, %r21;
	shfl.sync.up.b32	%r25|%p8, %r24, 8, 0, -1;
	setp.lt.u32 	%p9, %r6, 8;
	selp.b32 	%r26, 0, %r25, %p9;
	add.s32 	%r27, %r26, %r24;
	shfl.sync.up.b32	%r28|%p10, %r27, 16, 0, -1;
	setp.lt.u32 	%p11, %r6, 16;
	selp.b32 	%r29, 0, %r28, %p11;
	add.s32 	%r7, %r29, %r27;
	setp.ne.s32 	%p12, %r6, 31;
	shr.u32 	%r30, %r3, 3;
	and.b32  	%r31, %r30, 124;
	mov.u32 	%r32, _ZZN11circles_gpu23scan_block_write_totalsILi128EEEvmPKjPjS3_E9warp_sums;
	add.s32 	%r8, %r32, %r31;
	@%p12 bra 	$L__BB8_4;
	st.shared.u32 	[%r8], %r7;
$L__BB8_4:
	bar.sync 	0;
	setp.gt.u32 	%p13, %r3, 31;
	@%p13 bra 	$L__BB8_8;
	setp.gt.u32 	%p14, %r6, 3;
	shl.b32 	%r34, %r6, 2;
	add.s32 	%r9, %r32, %r34;
	mov.b32 	%r54, 0;
	@%p14 bra 	$L__BB8_7;
	ld.shared.u32 	%r54, [%r9];
$L__BB8_7:
	setp.lt.u32 	%p15, %r6, 16;
	setp.lt.u32 	%p16, %r6, 8;
	setp.lt.u32 	%p17, %r6, 4;
	setp.lt.u32 	%p18, %r6, 2;
	setp.eq.s32 	%p19, %r6, 0;
	shfl.sync.up.b32	%r36|%p20, %r54, 1, 0, -1;
	selp.b32 	%r37, 0, %r36, %p19;
	add.s32 	%r38, %r37, %r54;
	shfl.sync.up.b32	%r39|%p21, %r38, 2, 0, -1;
	selp.b32 	%r40, 0, %r39, %p18;
	add.s32 	%r41, %r40, %r38;
	shfl.sync.up.b32	%r42|%p22, %r41, 4, 0, -1;
	selp.b32 	%r43, 0, %r42, %p17;
	add.s32 	%r44, %r43, %r41;
	shfl.sync.up.b32	%r45|%p23, %r44, 8, 0, -1;
	selp.b32 	%r46, 0, %r45, %p16;
	add.s32 	%r47, %r46, %r44;
	shfl.sync.up.b32	%r48|%p24, %r47, 16, 0, -1;
	selp.b32 	%r49, 0, %r48, %p15;
	add.s32 	%r50, %r49, %r47;
	st.shared.u32 	[%r9], %r50;
$L__BB8_8:
	setp.lt.u32 	%p25, %r3, 32;
	bar.sync 	0;
	mov.b32 	%r55, 0;
	@%p25 bra 	$L__BB8_10;
	ld.shared.u32 	%r55, [%r8+-4];
$L__BB8_10:
	setp.ge.u64 	%p26, %rd1, %rd2;
	add.s32 	%r14, %r55, %r7;
	@%p26 bra 	$L__BB8_12;
	cvta.to.global.u64 	%rd11, %rd4;
	shl.b64 	%rd12, %rd1, 2;
	add.s64 	%rd13, %rd11, %rd12;
	st.global.u32 	[%rd13], %r14;
$L__BB8_12:
	add.s32 	%r52, %r2, -1;
	setp.ne.s32 	%p27, %r3, %r52;
	add.s64 	%rd14, %rd2, -1;
	setp.ne.s64 	%p28, %rd1, %rd14;
	and.pred  	%p29, %p27, %p28;
	@%p29 bra 	$L__BB8_14;
	cvta.to.global.u64 	%rd15, %rd5;
	mul.wide.u32 	%rd16, %r1, 4;
	add.s64 	%rd17, %rd15, %rd16;
	st.global.u32 	[%rd17], %r14;
$L__BB8_14:
	ret;

}
	// .globl	_ZN11circles_gpu13tile_coverageEiiiPKfS1_S1_Phi
.visible .entry _ZN11circles_gpu13tile_coverageEiiiPKfS1_S1_Phi(
	.param .u32 _ZN11circles_gpu13tile_coverageEiiiPKfS1_S1_Phi_param_0,
	.param .u32 _ZN11circles_gpu13tile_coverageEiiiPKfS1_S1_Phi_param_1,
	.param .u32 _ZN11circles_gpu13tile_coverageEiiiPKfS1_S1_Phi_param_2,
	.param .u64 .ptr .align 1 _ZN11circles_gpu13tile_coverageEiiiPKfS1_S1_Phi_param_3,
	.param .u64 .ptr .align 1 _ZN11circles_gpu13tile_coverageEiiiPKfS1_S1_Phi_param_4,
	.param .u64 .ptr .align 1 _ZN11circles_gpu13tile_coverageEiiiPKfS1_S1_Phi_param_5,
	.param .u64 .ptr .align 1 _ZN11circles_gpu13tile_coverageEiiiPKfS1_S1_Phi_param_6,
	.param .u32 _ZN11circles_gpu13tile_coverageEiiiPKfS1_S1_Phi_param_7
)
{
	.reg .pred 	%p<19>;
	.reg .b16 	%rs<8>;
	.reg .b32 	%r<69>;
	.reg .b32 	%f<18>;
	.reg .b64 	%rd<36>;

	ld.param.u32 	%r35, [_ZN11circles_gpu13tile_coverageEiiiPKfS1_S1_Phi_param_0];
	ld.param.u32 	%r36, [_ZN11circles_gpu13tile_coverageEiiiPKfS1_S1_Phi_param_1];
	ld.param.u32 	%r37, [_ZN11circles_gpu13tile_coverageEiiiPKfS1_S1_Phi_param_2];
	ld.param.u64 	%rd4, [_ZN11circles_gpu13tile_coverageEiiiPKfS1_S1_Phi_param_3];
	ld.param.u64 	%rd5, [_ZN11circles_gpu13tile_coverageEiiiPKfS1_S1_Phi_param_4];
	ld.param.u64 	%rd6, [_ZN11circles_gpu13tile_coverageEiiiPKfS1_S1_Phi_param_5];
	ld.param.u64 	%rd7, [_ZN11circles_gpu13tile_coverageEiiiPKfS1_S1_Phi_param_6];
	ld.param.u32 	%r38, [_ZN11circles_gpu13tile_coverageEiiiPKfS1_S1_Phi_param_7];
	cvta.to.global.u64 	%rd1, %rd7;
	mov.u32 	%r39, %ctaid.x;
	mov.u32 	%r40, %ntid.x;
	mov.u32 	%r41, %tid.x;
	mad.lo.s32 	%r1, %r39, %r40, %r41;
	mul.wide.s32 	%rd2, %r38, %r37;
	setp.ge.s32 	%p1, %r1, %r37;
	@%p1 bra 	$L__BB9_13;
	cvta.to.global.u64 	%rd8, %rd4;
	cvta.to.global.u64 	%rd9, %rd5;
	cvta.to.global.u64 	%rd10, %rd6;
	shr.s32 	%r42, %r35, 31;
	shr.u32 	%r43, %r42, 26;
	add.s32 	%r44, %r35, %r43;
	shr.s32 	%r2, %r44, 6;
	shr.s32 	%r45, %r36, 31;
	shr.u32 	%r46, %r45, 26;
	add.s32 	%r47, %r36, %r46;
	shr.s32 	%r48, %r47, 6;
	cvt.s64.s32 	%rd3, %r1;
	mul.wide.s32 	%rd11, %r1, 4;
	add.s64 	%rd12, %rd8, %rd11;
	ld.global.f32 	%f2, [%rd12];
	add.s64 	%rd13, %rd9, %rd11;
	ld.global.f32 	%f3, [%rd13];
	add.s64 	%rd14, %rd10, %rd11;
	ld.global.f32 	%f4, [%rd14];
	sub.f32 	%f5, %f2, %f4;
	mul.f32 	%f6, %f5, 0f3C800000;
	max.f32 	%f7, %f6, 0f00000000;
	cvt.rzi.s32.f32 	%r60, %f7;
	add.f32 	%f8, %f2, %f4;
	mul.f32 	%f9, %f8, 0f3C800000;
	add.s32 	%r49, %r2, -1;
	cvt.rn.f32.s32 	%f10, %r49;
	setp.lt.f32 	%p2, %f9, %f10;
	selp.f32 	%f11, %f9, %f10, %p2;
	cvt.rzi.s32.f32 	%r4, %f11;
	sub.f32 	%f12, %f3, %f4;
	mul.f32 	%f13, %f12, 0f3C800000;
	max.f32 	%f14, %f13, 0f00000000;
	cvt.rzi.s32.f32 	%r5, %f14;
	add.f32 	%f15, %f3, %f4;
	mul.f32 	%f16, %f15, 0f3C800000;
	add.s32 	%r50, %r48, -1;
	cvt.rn.f32.s32 	%f17, %r50;
	setp.lt.f32 	%p3, %f16, %f17;
	selp.f32 	%f1, %f16, %f17, %p3;
	setp.gt.s32 	%p4, %r60, %r4;
	@%p4 bra 	$L__BB9_13;
	cvt.rzi.s32.f32 	%r6, %f1;
	sub.s32 	%r51, %r6, %r5;
	add.s32 	%r52, %r51, 1;
	and.b32  	%r7, %r52, 3;
	and.b32  	%r8, %r52, 1;
	mad.lo.s32 	%r9, %r2, %r5, %r2;
	shl.b32 	%r10, %r2, 2;
	add.s32 	%r53, %r5, 2;
	mul.lo.s32 	%r11, %r2, %r53;
	add.s32 	%r54, %r5, 3;
	mul.lo.s32 	%r12, %r2, %r54;
	and.b32  	%r55, %r52, -4;
	neg.s32 	%r13, %r55;
$L__BB9_3:
	mov.u32 	%r14, %r60;
	setp.lt.s32 	%p5, %r6, %r5;
	@%p5 bra 	$L__BB9_12;
	setp.lt.u32 	%p6, %r51, 3;
	mov.u32 	%r67, %r5;
	@%p6 bra 	$L__BB9_7;
	add.s32 	%r65, %r9, %r14;
	add.s32 	%r64, %r11, %r14;
	add.s32 	%r63, %r12, %r14;
	mad.lo.s32 	%r62, %r5, %r2, %r14;
	mov.u32 	%r61, %r13;
	mov.u32 	%r67, %r5;
$L__BB9_6:
	.pragma "nounroll";
	mul.wide.s32 	%rd15, %r62, %r37;
	add.s64 	%rd16, %rd15, %rd3;
	setp.lt.u64 	%p7, %rd16, %rd2;
	selp.u16 	%rs1, 1, 0, %p7;
	add.s64 	%rd17, %rd1, %rd16;
	st.global.u8 	[%rd17], %rs1;
	mul.wide.s32 	%rd18, %r65, %r37;
	add.s64 	%rd19, %rd18, %rd3;
	setp.lt.u64 	%p8, %rd19, %rd2;
	selp.u16 	%rs2, 1, 0, %p8;
	add.s64 	%rd20, %rd1, %rd19;
	st.global.u8 	[%rd20], %rs2;
	mul.wide.s32 	%rd21, %r64, %r37;
	add.s64 	%rd22, %rd21, %rd3;
	setp.lt.u64 	%p9, %rd22, %rd2;
	selp.u16 	%rs3, 1, 0, %p9;
	add.s64 	%rd23, %rd1, %rd22;
	st.global.u8 	[%rd23], %rs3;
	mul.wide.s32 	%rd24, %r63, %r37;
	add.s64 	%rd25, %rd24, %rd3;
	setp.lt.u64 	%p10, %rd25, %rd2;
	selp.u16 	%rs4, 1, 0, %p10;
	add.s64 	%rd26, %rd1, %rd25;
	st.global.u8 	[%rd26], %rs4;
	add.s32 	%r67, %r67, 4;
	add.s32 	%r65, %r65, %r10;
	add.s32 	%r64, %r64, %r10;
	add.s32 	%r63, %r63, %r10;
	add.s32 	%r62, %r62, %r10;
	add.s32 	%r61, %r61, 4;
	setp.ne.s32 	%p11, %r61, 0;
	@%p11 bra 	$L__BB9_6;
$L__BB9_7:
	setp.eq.s32 	%p12, %r7, 0;
	@%p12 bra 	$L__BB9_12;
	setp.eq.s32 	%p13, %r7, 1;
	@%p13 bra 	$L__BB9_10;
	mad.lo.s32 	%r57, %r67, %r2, %r14;
	mul.wide.s32 	%rd27, %r57, %r37;
	add.s64 	%rd28, %rd27, %rd3;
	setp.lt.u64 	%p14, %rd28, %rd2;
	selp.u16 	%rs5, 1, 0, %p14;
	add.s64 	%rd29, %rd1, %rd28;
	st.global.u8 	[%rd29], %rs5;
	add.s32 	%r58, %r57, %r2;
	mul.wide.s32 	%rd30, %r58, %r37;
	add.s64 	%rd31, %rd30, %rd3;
	setp.lt.u64 	%p15, %rd31, %rd2;
	selp.u16 	%rs6, 1, 0, %p15;
	add.s64 	%rd32, %rd1, %rd31;
	st.global.u8 	[%rd32], %rs6;
	add.s32 	%r67, %r67, 2;
$L__BB9_10:
	setp.eq.s32 	%p16, %r8, 0;
	@%p16 bra 	$L__BB9_12;
	mad.lo.s32 	%r59, %r67, %r2, %r14;
	mul.wide.s32 	%rd33, %r59, %r37;
	add.s64 	%rd34, %rd33, %rd3;
	setp.lt.u64 	%p17, %rd34, %rd2;
	selp.u16 	%rs7, 1, 0, %p17;
	add.s64 	%rd35, %rd1, %rd34;
	st.global.u8 	[%rd35], %rs7;
$L__BB9_12:
	add.s32 	%r60, %r14, 1;
	setp.ne.s32 	%p18, %r14, %r4;
	@%p18 bra 	$L__BB9_3;
$L__BB9_13:
	ret;

}
	// .globl	_ZN11circles_gpu14compact_streamEjPjS0_S0_
.visible .entry _ZN11circles_gpu14compact_streamEjPjS0_S0_(
	.param .u32 _ZN11circles_gpu14compact_streamEjPjS0_S0__param_0,
	.param .u64 .ptr .align 1 _ZN11circles_gpu14compact_streamEjPjS0_S0__param_1,
	.param .u64 .ptr .align 1 _ZN11circles_gpu14compact_streamEjPjS0_S0__param_2,
	.param .u64 .ptr .align 1 _ZN11circles_gpu14compact_streamEjPjS0_S0__param_3
)
{
	.reg .pred 	%p<5>;
	.reg .b32 	%r<12>;
	.reg .b64 	%rd<11>;

	ld.param.u32 	%r3, [_ZN11circles_gpu14compact_streamEjPjS0_S0__param_0];
	ld.param.u64 	%rd4, [_ZN11circles_gpu14compact_streamEjPjS0_S0__param_1];
	ld.param.u64 	%rd5, [_ZN11circles_gpu14compact_streamEjPjS0_S0__param_2];
	ld.param.u64 	%rd3, [_ZN11circles_gpu14compact_streamEjPjS0_S0__param_3];
	cvta.to.global.u64 	%rd1, %rd5;
	cvta.to.global.u64 	%rd6, %rd4;
	mov.u32 	%r4, %ctaid.x;
	mov.u32 	%r5, %ntid.x;
	mov.u32 	%r6, %tid.x;
	mad.lo.s32 	%r1, %r4, %r5, %r6;
	setp.ge.u32 	%p1, %r1, %r3;
	mul.wide.s32 	%rd7, %r1, 4;
	add.s64 	%rd2, %rd6, %rd7;
	@%p1 bra 	$L__BB10_5;
	setp.ne.s32 	%p2, %r1, 0;
	@%p2 bra 	$L__BB10_3;
	mov.b32 	%r9, 0;
	st.global.u32 	[%rd1], %r9;
	bra.uni 	$L__BB10_5;
$L__BB10_3:
	ld.global.u32 	%r2, [%rd2];
	ld.global.u32 	%r7, [%rd2+-4];
	setp.eq.s32 	%p3, %r2, %r7;
	@%p3 bra 	$L__BB10_5;
	add.s32 	%r8, %r2, -1;
	mul.wide.u32 	%rd8, %r8, 4;
	add.s64 	%rd9, %rd1, %rd8;
	st.global.u32 	[%rd9], %r1;
$L__BB10_5:
	add.s32 	%r10, %r3, -1;
	setp.ne.s32 	%p4, %r1, %r10;
	@%p4 bra 	$L__BB10_7;
	ld.global.u32 	%r11, [%rd2];
	cvta.to.global.u64 	%rd10, %rd3;
	st.global.u32 	[%rd10], %r11;
$L__BB10_7:
	ret;

}
	// .globl	_ZN11circles_gpu13render_pixelsEPjjjiiPKfS2_S2_S2_S2_S2_S2_PfS3_S3_S0_
.visible .entry _ZN11circles_gpu13render_pixelsEPjjjiiPKfS2_S2_S2_S2_S2_S2_PfS3_S3_S0_(
	.param .u64 .ptr .align 1 _ZN11circles_gpu13render_pixelsEPjjjiiPKfS2_S2_S2_S2_S2_S2_PfS3_S3_S0__param_0,
	.param .u32 _ZN11circles_gpu13render_pixelsEPjjjiiPKfS2_S2_S2_S2_S2_S2_PfS3_S3_S0__param_1,
	.param .u32 _ZN11circles_gpu13render_pixelsEPjjjiiPKfS2_S2_S2_S2_S2_S2_PfS3_S3_S0__param_2,
	.param .u32 _ZN11circles_gpu13render_pixelsEPjjjiiPKfS2_S2_S2_S2_S2_S2_PfS3_S3_S0__param_3,
	.param .u32 _ZN11circles_gpu13render_pixelsEPjjjiiPKfS2_S2_S2_S2_S2_S2_PfS3_S3_S0__param_4,
	.param .u64 .ptr .align 1 _ZN11circles_gpu13render_pixelsEPjjjiiPKfS2_S2_S2_S2_S2_S2_PfS3_S3_S0__param_5,
	.param .u64 .ptr .align 1 _ZN11circles_gpu13render_pixelsEPjjjiiPKfS2_S2_S2_S2_S2_S2_PfS3_S3_S0__param_6,
	.param .u64 .ptr .align 1 _ZN11circles_gpu13render_pixelsEPjjjiiPKfS2_S2_S2_S2_S2_S2_PfS3_S3_S0__param_7,
	.param .u64 .ptr .align 1 _ZN11circles_gpu13render_pixelsEPjjjiiPKfS2_S2_S2_S2_S2_S2_PfS3_S3_S0__param_8,
	.param .u64 .ptr .align 1 _ZN11circles_gpu13render_pixelsEPjjjiiPKfS2_S2_S2_S2_S2_S2_PfS3_S3_S0__param_9,
	.param .u64 .ptr .align 1 _ZN11circles_gpu13render_pixelsEPjjjiiPKfS2_S2_S2_S2_S2_S2_PfS3_S3_S0__param_10,
	.param .u64 .ptr .align 1 _ZN11circles_gpu13render_pixelsEPjjjiiPKfS2_S2_S2_S2_S2_S2_PfS3_S3_S0__param_11,
	.param .u64 .ptr .align 1 _ZN11circles_gpu13render_pixelsEPjjjiiPKfS2_S2_S2_S2_S2_S2_PfS3_S3_S0__param_12,
	.param .u64 .ptr .align 1 _ZN11circles_gpu13render_pixelsEPjjjiiPKfS2_S2_S2_S2_S2_S2_PfS3_S3_S0__param_13,
	.param .u64 .ptr .align 1 _ZN11circles_gpu13render_pixelsEPjjjiiPKfS2_S2_S2_S2_S2_S2_PfS3_S3_S0__param_14,
	.param .u64 .ptr .align 1 _ZN11circles_gpu13render_pixelsEPjjjiiPKfS2_S2_S2_S2_S2_S2_PfS3_S3_S0__param_15
)
{
	.reg .pred 	%p<57>;
	.reg .b32 	%r<189>;
	.reg .b32 	%f<907>;
	.reg .b64 	%rd<82>;

	ld.param.u64 	%rd18, [_ZN11circles_gpu13render_pixelsEPjjjiiPKfS2_S2_S2_S2_S2_S2_PfS3_S3_S0__param_0];
	ld.param.u64 	%rd7, [_ZN11circles_gpu13render_pixelsEPjjjiiPKfS2_S2_S2_S2_S2_S2_PfS3_S3_S0__param_5];
	ld.param.u64 	%rd9, [_ZN11circles_gpu13render_pixelsEPjjjiiPKfS2_S2_S2_S2_S2_S2_PfS3_S3_S0__param_7];
	ld.param.u64 	%rd10, [_ZN11circles_gpu13render_pixelsEPjjjiiPKfS2_S2_S2_S2_S2_S2_PfS3_S3_S0__param_8];
	ld.param.u64 	%rd13, [_ZN11circles_gpu13render_pixelsEPjjjiiPKfS2_S2_S2_S2_S2_S2_PfS3_S3_S0__param_11];
	ld.param.u64 	%rd17, [_ZN11circles_gpu13render_pixelsEPjjjiiPKfS2_S2_S2_S2_S2_S2_PfS3_S3_S0__param_15];
	cvta.to.global.u64 	%rd19, %rd18;
	mov.u32 	%r77, %ctaid.y;
	mov.u32 	%r78, %nctaid.x;
	mov.u32 	%r79, %ctaid.x;
	mad.lo.s32 	%r80, %r77, %r78, %r79;
	mov.u32 	%r81, %ntid.y;
	mul.lo.s32 	%r82, %r81, %r77;
	shl.b32 	%r83, %r82, 1;
	mov.u32 	%r1, %tid.y;
	add.s32 	%r2, %r83, %r1;
	mov.u32 	%r3, %ntid.x;
	mul.lo.s32 	%r84, %r3, %r79;
	shl.b32 	%r85, %r84, 1;
	mov.u32 	%r4, %tid.x;
	add.s32 	%r5, %r85, %r4;
	mul.lo.s32 	%r6, %r3, %r81;
	mul.wide.s32 	%rd20, %r80, 4;
	add.s64 	%rd21, %rd19, %rd20;
	ld.global.u32 	%r7, [%rd21];
	mul.lo.s32 	%r8, %r80, 44000;
	setp.eq.s32 	%p2, %r7, 0;
	mov.f32 	%f889, 0f3F800000;
	mov.f32 	%f890, %f889;
	mov.f32 	%f832, %f889;
	mov.f32 	%f833, %f889;
	mov.f32 	%f891, %f889;
	mov.f32 	%f892, %f889;
	mov.f32 	%f834, %f889;
	mov.f32 	%f835, %f889;
	mov.f32 	%f893, %f889;
	mov.f32 	%f894, %f889;
	mov.f32 	%f836, %f889;
	mov.f32 	%f837, %f889;
	@%p2 bra 	$L__BB11_91;
	mad.lo.s32 	%r9, %r1, %r3, %r4;
	cvt.rn.f32.u32 	%f1, %r2;
	cvt.rn.f32.s32 	%f2, %r5;
	add.s32 	%r87, %r5, 32;
	cvt.rn.f32.s32 	%f3, %r87;
	add.s32 	%r88, %r2, 32;
	cvt.rn.f32.u32 	%f4, %r88;
	cvt.s64.s32 	%rd1, %r8;
	cvta.to.global.u64 	%rd2, %rd17;
	cvta.to.global.u64 	%rd3, %rd7;
	cvta.to.global.u64 	%rd4, %rd9;
	cvta.to.global.u64 	%rd5, %rd13;
	cvta.to.global.u64 	%rd6, %rd10;
	mov.b32 	%r178, 0;
	mov.f32 	%f889, 0f3F800000;
	mov.u32 	%r179, %r178;
$L__BB11_2:
	mov.u32 	%r11, %r179;
	add.s32 	%r179, %r6, %r11;
	min.u32 	%r89, %r7, %r179;
	mul.lo.s32 	%r90, %r6, %r178;
	sub.s32 	%r13, %r89, %r90;
	not.b32 	%r91, %r90;
	add.s32 	%r14, %r89, %r91;
	add.s32 	%r15, %r11, %r9;
	setp.ge.u32 	%p3, %r15, %r7;
	@%p3 bra 	$L__BB11_4;
	ld.param.u64 	%rd78, [_ZN11circles_gpu13render_pixelsEPjjjiiPKfS2_S2_S2_S2_S2_S2_PfS3_S3_S0__param_10];
	ld.param.u64 	%rd77, [_ZN11circles_gpu13render_pixelsEPjjjiiPKfS2_S2_S2_S2_S2_S2_PfS3_S3_S0__param_9];
	ld.param.u64 	%rd76, [_ZN11circles_gpu13render_pixelsEPjjjiiPKfS2_S2_S2_S2_S2_S2_PfS3_S3_S0__param_6];
	cvt.u64.u32 	%rd22, %r15;
	add.s64 	%rd23, %rd22, %rd1;
	shl.b64 	%rd24, %rd23, 2;
	add.s64 	%rd25, %rd2, %rd24;
	ld.global.u32 	%r92, [%rd25];
	mul.wide.u32 	%rd26, %r92, 4;
	add.s64 	%rd27, %rd3, %rd26;
	ld.global.f32 	%f229, [%rd27];
	cvta.to.global.u64 	%rd28, %rd76;
	add.s64 	%rd29, %rd28, %rd26;
	ld.global.f32 	%f230, [%rd29];
	add.s64 	%rd30, %rd4, %rd26;
	ld.global.f32 	%f231, [%rd30];
	add.s64 	%rd31, %rd5, %rd26;
	ld.global.f32 	%f232, [%rd31];
	add.s64 	%rd32, %rd6, %rd26;
	ld.global.f32 	%f233, [%rd32];
	cvta.to.global.u64 	%rd33, %rd77;
	add.s64 	%rd34, %rd33, %rd26;
	ld.global.f32 	%f234, [%rd34];
	cvta.to.global.u64 	%rd35, %rd78;
	add.s64 	%rd36, %rd35, %rd26;
	ld.global.f32 	%f235, [%rd36];
	shl.b32 	%r93, %r9, 5;
	mov.u32 	%r94, _ZN11circles_gpu9shmem_rawE;
	add.s32 	%r95, %r94, %r93;
	st.shared.v4.f32 	[%r95], {%f229, %f230, %f231, %f232};
	mov.f32 	%f236, 0f00000000;
	st.shared.v4.f32 	[%r95+16], {%f233, %f234, %f235, %f236};
$L__BB11_4:
	setp.lt.u32 	%p4, %r179, %r7;
	sub.s32 	%r96, %r7, %r11;
	bar.sync 	0;
	setp.gt.s32 	%p5, %r96, 0;
	or.pred  	%p1, %p4, %p5;
	not.pred 	%p6, %p1;
	@%p6 bra 	$L__BB11_47;
	and.b32  	%r16, %r13, 3;
	setp.lt.u32 	%p7, %r14, 3;
	mov.b32 	%r182, 0;
	@%p7 bra 	$L__BB11_17;
	mov.u32 	%r99, _ZN11circles_gpu9shmem_rawE;
	add.s32 	%r180, %r99, 64;
	and.b32  	%r100, %r13, -4;
	neg.s32 	%r181, %r100;
$L__BB11_7:
	ld.shared.v4.f32 	{%f237, %f238, %f239, %f240}, [%r180+-64];
	mov.b32 	%r101, %f240;
	mov.b64 	%rd37, {%r102, %r101};
	sub.f32 	%f241, %f1, %f238;
	sub.f32 	%f242, %f2, %f237;
	mul.f32 	%f243, %f241, %f241;
	fma.rn.f32 	%f244, %f242, %f242, %f243;
	mul.f32 	%f245, %f239, %f239;
	setp.geu.f32 	%p8, %f244, %f245;
	{ .reg .b32 tmp; mov.b64 {tmp, %r20}, %rd37; }
	@%p8 bra 	$L__BB11_9;
	mov.b32 	%f246, %r20;
	.pragma "used_bytes_mask 4095";
	ld.shared.v4.f32 	{%f247, %f248, %f249, %f250}, [%r180+-48];
	mov.f32 	%f251, 0f3F800000;
	sub.f32 	%f252, %f251, %f246;
	mul.f32 	%f253, %f833, %f252;
	fma.rn.f32 	%f833, %f247, %f246, %f253;
	mul.f32 	%f254, %f252, %f835;
	fma.rn.f32 	%f835, %f248, %f246, %f254;
	mul.f32 	%f255, %f252, %f837;
	fma.rn.f32 	%f837, %f249, %f246, %f255;
$L__BB11_9:
	ld.shared.v4.f32 	{%f256, %f257, %f258, %f259}, [%r180+-32];
	mov.b32 	%r103, %f259;
	mov.b64 	%rd38, {%r104, %r103};
	sub.f32 	%f260, %f1, %f257;
	sub.f32 	%f261, %f2, %f256;
	mul.f32 	%f262, %f260, %f260;
	fma.rn.f32 	%f263, %f261, %f261, %f262;
	mul.f32 	%f264, %f258, %f258;
	setp.geu.f32 	%p9, %f263, %f264;
	{ .reg .b32 tmp; mov.b64 {tmp, %r21}, %rd38; }
	@%p9 bra 	$L__BB11_11;
	mov.b32 	%f265, %r21;
	.pragma "used_bytes_mask 4095";
	ld.shared.v4.f32 	{%f266, %f267, %f268, %f269}, [%r180+-16];
	mov.f32 	%f270, 0f3F800000;
	sub.f32 	%f271, %f270, %f265;
	mul.f32 	%f272, %f833, %f271;
	fma.rn.f32 	%f833, %f266, %f265, %f272;
	mul.f32 	%f273, %f271, %f835;
	fma.rn.f32 	%f835, %f267, %f265, %f273;
	mul.f32 	%f274, %f271, %f837;
	fma.rn.f32 	%f837, %f268, %f265, %f274;
$L__BB11_11:
	ld.shared.v4.f32 	{%f275, %f276, %f277, %f278}, [%r180];
	mov.b32 	%r105, %f278;
	mov.b64 	%rd39, {%r106, %r105};
	sub.f32 	%f279, %f1, %f276;
	sub.f32 	%f280, %f2, %f275;
	mul.f32 	%f281, %f279, %f279;
	fma.rn.f32 	%f282, %f280, %f280, %f281;
	mul.f32 	%f283, %f277, %f277;
	setp.geu.f32 	%p10, %f282, %f283;
	{ .reg .b32 tmp; mov.b64 {tmp, %r22}, %rd39; }
	@%p10 bra 	$L__BB11_13;
	mov.b32 	%f284, %r22;
	.pragma "used_bytes_mask 4095";
	ld.shared.v4.f32 	{%f285, %f286, %f287, %f288}, [%r180+16];
	mov.f32 	%f289, 0f3F800000;
	sub.f32 	%f290, %f289, %f284;
	mul.f32 	%f291, %f833, %f290;
	fma.rn.f32 	%f833, %f285, %f284, %f291;
	mul.f32 	%f292, %f290, %f835;
	fma.rn.f32 	%f835, %f286, %f284, %f292;
	mul.f32 	%f293, %f290, %f837;
	fma.rn.f32 	%f837, %f287, %f284, %f293;
$L__BB11_13:
	ld.shared.v4.f32 	{%f294, %f295, %f296, %f297}, [%r180+32];
	mov.b32 	%r107, %f297;
	mov.b64 	%rd40, {%r108, %r107};
	sub.f32 	%f298, %f1, %f295;
	sub.f32 	%f299, %f2, %f294;
	mul.f32 	%f300, %f298, %f298;
	fma.rn.f32 	%f301, %f299, %f299, %f300;
	mul.f32 	%f302, %f296, %f296;
	setp.geu.f32 	%p11, %f301, %f302;
	{ .reg .b32 tmp; mov.b64 {tmp, %r23}, %rd40; }
	@%p11 bra 	$L__BB11_15;
	mov.b32 	%f303, %r23;
	.pragma "used_bytes_mask 4095";
	ld.shared.v4.f32 	{%f304, %f305, %f306, %f307}, [%r180+48];
	mov.f32 	%f308, 0f3F800000;
	sub.f32 	%f309, %f308, %f303;
	mul.f32 	%f310, %f833, %f309;
	fma.rn.f32 	%f833, %f304, %f303, %f310;
	mul.f32 	%f311, %f309, %f835;
	fma.rn.f32 	%f835, %f305, %f303, %f311;
	mul.f32 	%f312, %f309, %f837;
	fma.rn.f32 	%f837, %f306, %f303, %f312;
$L__BB11_15:
	add.s32 	%r181, %r181, 4;
	add.s32 	%r180, %r180, 128;
	setp.ne.s32 	%p12, %r181, 0;
	@%p12 bra 	$L__BB11_7;
	shl.b32 	%r109, %r13, 5;
	and.b32  	%r182, %r109, -128;
$L__BB11_17:
	setp.eq.s32 	%p13, %r16, 0;
	@%p13 bra 	$L__BB11_26;
	mov.u32 	%r110, _ZN11circles_gpu9shmem_rawE;
	add.s32 	%r28, %r110, %r182;
	ld.shared.v4.f32 	{%f313, %f314, %f315, %f316}, [%r28];
	mov.b32 	%r111, %f316;
	mov.b64 	%rd41, {%r112, %r111};
	sub.f32 	%f317, %f1, %f314;
	sub.f32 	%f318, %f2, %f313;
	mul.f32 	%f319, %f317, %f317;
	fma.rn.f32 	%f320, %f318, %f318, %f319;
	mul.f32 	%f321, %f315, %f315;
	setp.geu.f32 	%p14, %f320, %f321;
	{ .reg .b32 tmp; mov.b64 {tmp, %r29}, %rd41; }
	@%p14 bra 	$L__BB11_20;
	mov.b32 	%f322, %r29;
	.pragma "used_bytes_mask 4095";
	ld.shared.v4.f32 	{%f323, %f324, %f325, %f326}, [%r28+16];
	mov.f32 	%f327, 0f3F800000;
	sub.f32 	%f328, %f327, %f322;
	mul.f32 	%f329, %f833, %f328;
	fma.rn.f32 	%f833, %f323, %f322, %f329;
	mul.f32 	%f330, %f328, %f835;
	fma.rn.f32 	%f835, %f324, %f322, %f330;
	mul.f32 	%f331, %f328, %f837;
	fma.rn.f32 	%f837, %f325, %f322, %f331;
$L__BB11_20:
	setp.eq.s32 	%p15, %r16, 1;
	@%p15 bra 	$L__BB11_26;
	ld.shared.v4.f32 	{%f332, %f333, %f334, %f335}, [%r28+32];
	mov.b32 	%r113, %f335;
	mov.b64 	%rd42, {%r114, %r113};
	sub.f32 	%f336, %f1, %f333;
	sub.f32 	%f337, %f2, %f332;
	mul.f32 	%f338, %f336, %f336;
	fma.rn.f32 	%f339, %f337, %f337, %f338;
	mul.f32 	%f340, %f334, %f334;
	setp.geu.f32 	%p16, %f339, %f340;
	{ .reg .b32 tmp; mov.b64 {tmp, %r30}, %rd42; }
	@%p16 bra 	$L__BB11_23;
	mov.b32 	%f341, %r30;
	.pragma "used_bytes_mask 4095";
	ld.shared.v4.f32 	{%f342, %f343, %f344, %f345}, [%r28+48];
	mov.f32 	%f346, 0f3F800000;
	sub.f32 	%f347, %f346, %f341;
	mul.f32 	%f348, %f833, %f347;
	fma.rn.f32 	%f833, %f342, %f341, %f348;
	mul.f32 	%f349, %f347, %f835;
	fma.rn.f32 	%f835, %f343, %f341, %f349;
	mul.f32 	%f350, %f347, %f837;
	fma.rn.f32 	%f837, %f344, %f341, %f350;
$L__BB11_23:
	setp.eq.s32 	%p17, %r16, 2;
	@%p17 bra 	$L__BB11_26;
	ld.shared.v4.f32 	{%f351, %f352, %f353, %f354}, [%r28+64];
	mov.b32 	%r115, %f354;
	mov.b64 	%rd43, {%r116, %r115};
	sub.f32 	%f355, %f1, %f352;
	sub.f32 	%f356, %f2, %f351;
	mul.f32 	%f357, %f355, %f355;
	fma.rn.f32 	%f358, %f356, %f356, %f357;
	mul.f32 	%f359, %f353, %f353;
	setp.geu.f32 	%p18, %f358, %f359;
	{ .reg .b32 tmp; mov.b64 {tmp, %r31}, %rd43; }
	@%p18 bra 	$L__BB11_26;
	mov.b32 	%f360, %r31;
	.pragma "used_bytes_mask 4095";
	ld.shared.v4.f32 	{%f361, %f362, %f363, %f364}, [%r28+80];
	mov.f32 	%f365, 0f3F800000;
	sub.f32 	%f366, %f365, %f360;
	mul.f32 	%f367, %f833, %f366;
	fma.rn.f32 	%f833, %f361, %f360, %f367;
	mul.f32 	%f368, %f366, %f835;
	fma.rn.f32 	%f835, %f362, %f360, %f368;
	mul.f32 	%f369, %f366, %f837;
	fma.rn.f32 	%f837, %f363, %f360, %f369;
$L__BB11_26:
	mov.b32 	%r184, 0;
	@%p7 bra 	$L__BB11_38;
	and.b32  	%r32, %r13, -4;
	mov.b32 	%r183, 0;
$L__BB11_28:
	shl.b32 	%r119, %r183, 5;
	mov.u32 	%r120, _ZN11circles_gpu9shmem_rawE;
	add.s32 	%r34, %r120, %r119;
	ld.shared.v4.f32 	{%f370, %f371, %f372, %f373}, [%r34];
	mov.b32 	%r121, %f373;
	mov.b64 	%rd44, {%r122, %r121};
	sub.f32 	%f374, %f1, %f371;
	sub.f32 	%f375, %f3, %f370;
	mul.f32 	%f376, %f374, %f374;
	fma.rn.f32 	%f377, %f375, %f375, %f376;
	mul.f32 	%f378, %f372, %f372;
	setp.geu.f32 	%p20, %f377, %f378;
	{ .reg .b32 tmp; mov.b64 {tmp, %r35}, %rd44; }
	@%p20 bra 	$L__BB11_30;
	mov.b32 	%f379, %r35;
	.pragma "used_bytes_mask 4095";
	ld.shared.v4.f32 	{%f380, %f381, %f382, %f383}, [%r34+16];
	mov.f32 	%f384, 0f3F800000;
	sub.f32 	%f385, %f384, %f379;
	mul.f32 	%f386, %f832, %f385;
	fma.rn.f32 	%f832, %f380, %f379, %f386;
	mul.f32 	%f387, %f385, %f834;
	fma.rn.f32 	%f834, %f381, %f379, %f387;
	mul.f32 	%f388, %f385, %f836;
	fma.rn.f32 	%f836, %f382, %f379, %f388;
$L__BB11_30:
	ld.shared.v4.f32 	{%f389, %f390, %f391, %f392}, [%r34+32];
	mov.b32 	%r123, %f392;
	mov.b64 	%rd45, {%r124, %r123};
	sub.f32 	%f393, %f1, %f390;
	sub.f32 	%f394, %f3, %f389;
	mul.f32 	%f395, %f393, %f393;
	fma.rn.f32 	%f396, %f394, %f394, %f395;
	mul.f32 	%f397, %f391, %f391;
	setp.geu.f32 	%p21, %f396, %f397;
	{ .reg .b32 tmp; mov.b64 {tmp, %r36}, %rd45; }
	@%p21 bra 	$L__BB11_32;
	mov.b32 	%f398, %r36;
	.pragma "used_bytes_mask 4095";
	ld.shared.v4.f32 	{%f399, %f400, %f401, %f402}, [%r34+48];
	mov.f32 	%f403, 0f3F800000;
	sub.f32 	%f404, %f403, %f398;
	mul.f32 	%f405, %f832, %f404;
	fma.rn.f32 	%f832, %f399, %f398, %f405;
	mul.f32 	%f406, %f404, %f834;
	fma.rn.f32 	%f834, %f400, %f398, %f406;
	mul.f32 	%f407, %f404, %f836;
	fma.rn.f32 	%f836, %f401, %f398, %f407;
$L__BB11_32:
	ld.shared.v4.f32 	{%f408, %f409, %f410, %f411}, [%r34+64];
	mov.b32 	%r125, %f411;
	mov.b64 	%rd46, {%r126, %r125};
	sub.f32 	%f412, %f1, %f409;
	sub.f32 	%f413, %f3, %f408;
	mul.f32 	%f414, %f412, %f412;
	fma.rn.f32 	%f415, %f413, %f413, %f414;
	mul.f32 	%f416, %f410, %f410;
	setp.geu.f32 	%p22, %f415, %f416;
	{ .reg .b32 tmp; mov.b64 {tmp, %r37}, %rd46; }
	@%p22 bra 	$L__BB11_34;
	mov.b32 	%f417, %r37;
	.pragma "used_bytes_mask 4095";
	ld.shared.v4.f32 	{%f418, %f419, %f420, %f421}, [%r34+80];
	mov.f32 	%f422, 0f3F800000;
	sub.f32 	%f423, %f422, %f417;
	mul.f32 	%f424, %f832, %f423;
	fma.rn.f32 	%f832, %f418, %f417, %f424;
	mul.f32 	%f425, %f423, %f834;
	fma.rn.f32 	%f834, %f419, %f417, %f425;
	mul.f32 	%f426, %f423, %f836;
	fma.rn.f32 	%f836, %f420, %f417, %f426;
$L__BB11_34:
	ld.shared.v4.f32 	{%f427, %f428, %f429, %f430}, [%r34+96];
	mov.b32 	%r127, %f430;
	mov.b64 	%rd47, {%r128, %r127};
	sub.f32 	%f431, %f1, %f428;
	sub.f32 	%f432, %f3, %f427;
	mul.f32 	%f433, %f431, %f431;
	fma.rn.f32 	%f434, %f432, %f432, %f433;
	mul.f32 	%f435, %f429, %f429;
	setp.geu.f32 	%p23, %f434, %f435;
	{ .reg .b32 tmp; mov.b64 {tmp, %r38}, %rd47; }
	@%p23 bra 	$L__BB11_36;
	mov.b32 	%f436, %r38;
	.pragma "used_bytes_mask 4095";
	ld.shared.v4.f32 	{%f437, %f438, %f439, %f440}, [%r34+112];
	mov.f32 	%f441, 0f3F800000;
	sub.f32 	%f442, %f441, %f436;
	mul.f32 	%f443, %f832, %f442;
	fma.rn.f32 	%f832, %f437, %f436, %f443;
	mul.f32 	%f444, %f442, %f834;
	fma.rn.f32 	%f834, %f438, %f436, %f444;
	mul.f32 	%f445, %f442, %f836;
	fma.rn.f32 	%f836, %f439, %f436, %f445;
$L__BB11_36:
	add.s32 	%r183, %r183, 4;
	setp.ne.s32 	%p24, %r183, %r32;
	@%p24 bra 	$L__BB11_28;
	shl.b32 	%r184, %r32, 5;
$L__BB11_38:
	@%p13 bra 	$L__BB11_47;
	mov.u32 	%r129, _ZN11circles_gpu9shmem_rawE;
	add.s32 	%r42, %r129, %r184;
	ld.shared.v4.f32 	{%f446, %f447, %f448, %f449}, [%r42];
	mov.b32 	%r130, %f449;
	mov.b64 	%rd48, {%r131, %r130};
	sub.f32 	%f450, %f1, %f447;
	sub.f32 	%f451, %f3, %f446;
	mul.f32 	%f452, %f450, %f450;
	fma.rn.f32 	%f453, %f451, %f451, %f452;
	mul.f32 	%f454, %f448, %f448;
	setp.geu.f32 	%p26, %f453, %f454;
	{ .reg .b32 tmp; mov.b64 {tmp, %r43}, %rd48; }
	@%p26 bra 	$L__BB11_41;
	mov.b32 	%f455, %r43;
	.pragma "used_bytes_mask 4095";
	ld.shared.v4.f32 	{%f456, %f457, %f458, %f459}, [%r42+16];
	mov.f32 	%f460, 0f3F800000;
	sub.f32 	%f461, %f460, %f455;
	mul.f32 	%f462, %f832, %f461;
	fma.rn.f32 	%f832, %f456, %f455, %f462;
	mul.f32 	%f463, %f461, %f834;
	fma.rn.f32 	%f834, %f457, %f455, %f463;
	mul.f32 	%f464, %f461, %f836;
	fma.rn.f32 	%f836, %f458, %f455, %f464;
$L__BB11_41:
	setp.eq.s32 	%p27, %r16, 1;
	@%p27 bra 	$L__BB11_47;
	ld.shared.v4.f32 	{%f465, %f466, %f467, %f468}, [%r42+32];
	mov.b32 	%r132, %f468;
	mov.b64 	%rd49, {%r133, %r132};
	sub.f32 	%f469, %f1, %f466;
	sub.f32 	%f470, %f3, %f465;
	mul.f32 	%f471, %f469, %f469;
	fma.rn.f32 	%f472, %f470, %f470, %f471;
	mul.f32 	%f473, %f467, %f467;
	setp.geu.f32 	%p28, %f472, %f473;
	{ .reg .b32 tmp; mov.b64 {tmp, %r44}, %rd49; }
	@%p28 bra 	$L__BB11_44;
	mov.b32 	%f474, %r44;
	.pragma "used_bytes_mask 4095";
	ld.shared.v4.f32 	{%f475, %f476, %f477, %f478}, [%r42+48];
	mov.f32 	%f479, 0f3F800000;
	sub.f32 	%f480, %f479, %f474;
	mul.f32 	%f481, %f832, %f480;
	fma.rn.f32 	%f832, %f475, %f474, %f481;
	mul.f32 	%f482, %f480, %f834;
	fma.rn.f32 	%f834, %f476, %f474, %f482;
	mul.f32 	%f483, %f480, %f836;
	fma.rn.f32 	%f836, %f477, %f474, %f483;
$L__BB11_44:
	setp.eq.s32 	%p29, %r16, 2;
	@%p29 bra 	$L__BB11_47;
	ld.shared.v4.f32 	{%f484, %f485, %f486, %f487}, [%r42+64];
	mov.b32 	%r134, %f487;
	mov.b64 	%rd50, {%r135, %r134};
	sub.f32 	%f488, %f1, %f485;
	sub.f32 	%f489, %f3, %f484;
	mul.f32 	%f490, %f488, %f488;
	fma.rn.f32 	%f491, %f489, %f489, %f490;
	mul.f32 	%f492, %f486, %f486;
	setp.geu.f32 	%p30, %f491, %f492;
	{ .reg .b32 tmp; mov.b64 {tmp, %r45}, %rd50; }
	@%p30 bra 	$L__BB11_47;
	mov.b32 	%f493, %r45;
	.pragma "used_bytes_mask 4095";
	ld.shared.v4.f32 	{%f494, %f495, %f496, %f497}, [%r42+80];
	mov.f32 	%f498, 0f3F800000;
	sub.f32 	%f499, %f498, %f493;
	mul.f32 	%f500, %f832, %f499;
	fma.rn.f32 	%f832, %f494, %f493, %f500;
	mul.f32 	%f501, %f499, %f834;
	fma.rn.f32 	%f834, %f495, %f493, %f501;
	mul.f32 	%f502, %f499, %f836;
	fma.rn.f32 	%f836, %f496, %f493, %f502;
$L__BB11_47:
	@%p6 bra 	$L__BB11_90;
	and.b32  	%r46, %r13, 3;
	setp.lt.u32 	%p32, %r14, 3;
	mov.b32 	%r186, 0;
	@%p32 bra 	$L__BB11_60;
	and.b32  	%r47, %r13, -4;
	mov.b32 	%r185, 0;
$L__BB11_50:
	shl.b32 	%r138, %r185, 5;
	mov.u32 	%r139, _ZN11circles_gpu9shmem_rawE;
	add.s32 	%r49, %r139, %r138;
	ld.shared.v4.f32 	{%f503, %f504, %f505, %f506}, [%r49];
	mov.b32 	%r140, %f506;
	mov.b64 	%rd51, {%r141, %r140};
	sub.f32 	%f507, %f4, %f504;
	sub.f32 	%f508, %f2, %f503;
	mul.f32 	%f509, %f507, %f507;
	fma.rn.f32 	%f510, %f508, %f508, %f509;
	mul.f32 	%f511, %f505, %f505;
	setp.geu.f32 	%p33, %f510, %f511;
	{ .reg .b32 tmp; mov.b64 {tmp, %r50}, %rd51; }
	@%p33 bra 	$L__BB11_52;
	mov.b32 	%f512, %r50;
	.pragma "used_bytes_mask 4095";
	ld.shared.v4.f32 	{%f513, %f514, %f515, %f516}, [%r49+16];
	mov.f32 	%f517, 0f3F800000;
	sub.f32 	%f518, %f517, %f512;
	mul.f32 	%f519, %f890, %f518;
	fma.rn.f32 	%f890, %f513, %f512, %f519;
	mul.f32 	%f520, %f518, %f892;
	fma.rn.f32 	%f892, %f514, %f512, %f520;
	mul.f32 	%f521, %f518, %f894;
	fma.rn.f32 	%f894, %f515, %f512, %f521;
$L__BB11_52:
	ld.shared.v4.f32 	{%f522, %f523, %f524, %f525}, [%r49+32];
	mov.b32 	%r142, %f525;
	mov.b64 	%rd52, {%r143, %r142};
	sub.f32 	%f526, %f4, %f523;
	sub.f32 	%f527, %f2, %f522;
	mul.f32 	%f528, %f526, %f526;
	fma.rn.f32 	%f529, %f527, %f527, %f528;
	mul.f32 	%f530, %f524, %f524;
	setp.geu.f32 	%p34, %f529, %f530;
	{ .reg .b32 tmp; mov.b64 {tmp, %r51}, %rd52; }
	@%p34 bra 	$L__BB11_54;
	mov.b32 	%f531, %r51;
	.pragma "used_bytes_mask 4095";
	ld.shared.v4.f32 	{%f532, %f533, %f534, %f535}, [%r49+48];
	mov.f32 	%f536, 0f3F800000;
	sub.f32 	%f537, %f536, %f531;
	mul.f32 	%f538, %f890, %f537;
	fma.rn.f32 	%f890, %f532, %f531, %f538;
	mul.f32 	%f539, %f537, %f892;
	fma.rn.f32 	%f892, %f533, %f531, %f539;
	mul.f32 	%f540, %f537, %f894;
	fma.rn.f32 	%f894, %f534, %f531, %f540;
$L__BB11_54:
	ld.shared.v4.f32 	{%f541, %f542, %f543, %f544}, [%r49+64];
	mov.b32 	%r144, %f544;
	mov.b64 	%rd53, {%r145, %r144};
	sub.f32 	%f545, %f4, %f542;
	sub.f32 	%f546, %f2, %f541;
	mul.f32 	%f547, %f545, %f545;
	fma.rn.f32 	%f548, %f546, %f546, %f547;
	mul.f32 	%f549, %f543, %f543;
	setp.geu.f32 	%p35, %f548, %f549;
	{ .reg .b32 tmp; mov.b64 {tmp, %r52}, %rd53; }
	@%p35 bra 	$L__BB11_56;
	mov.b32 	%f550, %r52;
	.pragma "used_bytes_mask 4095";
	ld.shared.v4.f32 	{%f551, %f552, %f553, %f554}, [%r49+80];
	mov.f32 	%f555, 0f3F800000;
	sub.f32 	%f556, %f555, %f550;
	mul.f32 	%f557, %f890, %f556;
	fma.rn.f32 	%f890, %f551, %f550, %f557;
	mul.f32 	%f558, %f556, %f892;
	fma.rn.f32 	%f892, %f552, %f550, %f558;
	mul.f32 	%f559, %f556, %f894;
	fma.rn.f32 	%f894, %f553, %f550, %f559;
$L__BB11_56:
	ld.shared.v4.f32 	{%f560, %f561, %f562, %f563}, [%r49+96];
	mov.b32 	%r146, %f563;
	mov.b64 	%rd54, {%r147, %r146};
	sub.f32 	%f564, %f4, %f561;
	sub.f32 	%f565, %f2, %f560;
	mul.f32 	%f566, %f564, %f564;
	fma.rn.f32 	%f567, %f565, %f565, %f566;
	mul.f32 	%f568, %f562, %f562;
	setp.geu.f32 	%p36, %f567, %f568;
	{ .reg .b32 tmp; mov.b64 {tmp, %r53}, %rd54; }
	@%p36 bra 	$L__BB11_58;
	mov.b32 	%f569, %r53;
	.pragma "used_bytes_mask 4095";
	ld.shared.v4.f32 	{%f570, %f571, %f572, %f573}, [%r49+112];
	mov.f32 	%f574, 0f3F800000;
	sub.f32 	%f575, %f574, %f569;
	mul.f32 	%f576, %f890, %f575;
	fma.rn.f32 	%f890, %f570, %f569, %f576;
	mul.f32 	%f577, %f575, %f892;
	fma.rn.f32 	%f892, %f571, %f569, %f577;
	mul.f32 	%f578, %f575, %f894;
	fma.rn.f32 	%f894, %f572, %f569, %f578;
$L__BB11_58:
	add.s32 	%r185, %r185, 4;
	setp.ne.s32 	%p37, %r185, %r47;
	@%p37 bra 	$L__BB11_50;
	shl.b32 	%r186, %r47, 5;
$L__BB11_60:
	setp.eq.s32 	%p38, %r46, 0;
	@%p38 bra 	$L__BB11_69;
	mov.u32 	%r148, _ZN11circles_gpu9shmem_rawE;
	add.s32 	%r57, %r148, %r186;
	ld.shared.v4.f32 	{%f579, %f580, %f581, %f582}, [%r57];
	mov.b32 	%r149, %f582;
	mov.b64 	%rd55, {%r150, %r149};
	sub.f32 	%f583, %f4, %f580;
	sub.f32 	%f584, %f2, %f579;
	mul.f32 	%f585, %f583, %f583;
	fma.rn.f32 	%f586, %f584, %f584, %f585;
	mul.f32 	%f587, %f581, %f581;
	setp.geu.f32 	%p39, %f586, %f587;
	{ .reg .b32 tmp; mov.b64 {tmp, %r58}, %rd55; }
	@%p39 bra 	$L__BB11_63;
	mov.b32 	%f588, %r58;
	.pragma "used_bytes_mask 4095";
	ld.shared.v4.f32 	{%f589, %f590, %f591, %f592}, [%r57+16];
	mov.f32 	%f593, 0f3F800000;
	sub.f32 	%f594, %f593, %f588;
	mul.f32 	%f595, %f890, %f594;
	fma.rn.f32 	%f890, %f589, %f588, %f595;
	mul.f32 	%f596, %f594, %f892;
	fma.rn.f32 	%f892, %f590, %f588, %f596;
	mul.f32 	%f597, %f594, %f894;
	fma.rn.f32 	%f894, %f591, %f588, %f597;
$L__BB11_63:
	setp.eq.s32 	%p40, %r46, 1;
	@%p40 bra 	$L__BB11_69;
	ld.shared.v4.f32 	{%f598, %f599, %f600, %f601}, [%r57+32];
	mov.b32 	%r151, %f601;
	mov.b64 	%rd56, {%r152, %r151};
	sub.f32 	%f602, %f4, %f599;
	sub.f32 	%f603, %f2, %f598;
	mul.f32 	%f604, %f602, %f602;
	fma.rn.f32 	%f605, %f603, %f603, %f604;
	mul.f32 	%f606, %f600, %f600;
	setp.geu.f32 	%p41, %f605, %f606;
	{ .reg .b32 tmp; mov.b64 {tmp, %r59}, %rd56; }
	@%p41 bra 	$L__BB11_66;
	mov.b32 	%f607, %r59;
	.pragma "used_bytes_mask 4095";
	ld.shared.v4.f32 	{%f608, %f609, %f610, %f611}, [%r57+48];
	mov.f32 	%f612, 0f3F800000;
	sub.f32 	%f613, %f612, %f607;
	mul.f32 	%f614, %f890, %f613;
	fma.rn.f32 	%f890, %f608, %f607, %f614;
	mul.f32 	%f615, %f613, %f892;
	fma.rn.f32 	%f892, %f609, %f607, %f615;
	mul.f32 	%f616, %f613, %f894;
	fma.rn.f32 	%f894, %f610, %f607, %f616;
$L__BB11_66:
	setp.eq.s32 	%p42, %r46, 2;
	@%p42 bra 	$L__BB11_69;
	ld.shared.v4.f32 	{%f617, %f618, %f619, %f620}, [%r57+64];
	mov.b32 	%r153, %f620;
	mov.b64 	%rd57, {%r154, %r153};
	sub.f32 	%f621, %f4, %f618;
	sub.f32 	%f622, %f2, %f617;
	mul.f32 	%f623, %f621, %f621;
	fma.rn.f32 	%f624, %f622, %f622, %f623;
	mul.f32 	%f625, %f619, %f619;
	setp.geu.f32 	%p43, %f624, %f625;
	{ .reg .b32 tmp; mov.b64 {tmp, %r60}, %rd57; }
	@%p43 bra 	$L__BB11_69;
	mov.b32 	%f626, %r60;
	.pragma "used_bytes_mask 4095";
	ld.shared.v4.f32 	{%f627, %f628, %f629, %f630}, [%r57+80];
	mov.f32 	%f631, 0f3F800000;
	sub.f32 	%f632, %f631, %f626;
	mul.f32 	%f633, %f890, %f632;
	fma.rn.f32 	%f890, %f627, %f626, %f633;
	mul.f32 	%f634, %f632, %f892;
	fma.rn.f32 	%f892, %f628, %f626, %f634;
	mul.f32 	%f635, %f632, %f894;
	fma.rn.f32 	%f894, %f629, %f626, %f635;
$L__BB11_69:
	setp.lt.u32 	%p44, %r14, 3;
	mov.b32 	%r188, 0;
	@%p44 bra 	$L__BB11_81;
	and.b32  	%r61, %r13, -4;
	mov.b32 	%r187, 0;
$L__BB11_71:
	shl.b32 	%r157, %r187, 5;
	mov.u32 	%r158, _ZN11circles_gpu9shmem_rawE;
	add.s32 	%r63, %r158, %r157;
	ld.shared.v4.f32 	{%f636, %f637, %f638, %f639}, [%r63];
	mov.b32 	%r159, %f639;
	mov.b64 	%rd58, {%r160, %r159};
	sub.f32 	%f640, %f4, %f637;
	sub.f32 	%f641, %f3, %f636;
	mul.f32 	%f642, %f640, %f640;
	fma.rn.f32 	%f643, %f641, %f641, %f642;
	mul.f32 	%f644, %f638, %f638;
	setp.geu.f32 	%p45, %f643, %f644;
	{ .reg .b32 tmp; mov.b64 {tmp, %r64}, %rd58; }
	@%p45 bra 	$L__BB11_73;
	mov.b32 	%f645, %r64;
	.pragma "used_bytes_mask 4095";
	ld.shared.v4.f32 	{%f646, %f647, %f648, %f649}, [%r63+16];
	mov.f32 	%f650, 0f3F800000;
	sub.f32 	%f651, %f650, %f645;
	mul.f32 	%f652, %f889, %f651;
	fma.rn.f32 	%f889, %f646, %f645, %f652;
	mul.f32 	%f653, %f651, %f891;
	fma.rn.f32 	%f891, %f647, %f645, %f653;
	mul.f32 	%f654, %f651, %f893;
	fma.rn.f32 	%f893, %f648, %f645, %f654;
$L__BB11_73:
	ld.shared.v4.f32 	{%f655, %f656, %f657, %f658}, [%r63+32];
	mov.b32 	%r161, %f658;
	mov.b64 	%rd59, {%r162, %r161};
	sub.f32 	%f659, %f4, %f656;
	sub.f32 	%f660, %f3, %f655;
	mul.f32 	%f661, %f659, %f659;
	fma.rn.f32 	%f662, %f660, %f660, %f661;
	mul.f32 	%f663, %f657, %f657;
	setp.geu.f32 	%p46, %f662, %f663;
	{ .reg .b32 tmp; mov.b64 {tmp, %r65}, %rd59; }
	@%p46 bra 	$L__BB11_75;
	mov.b32 	%f664, %r65;
	.pragma "used_bytes_mask 4095";
	ld.shared.v4.f32 	{%f665, %f666, %f667, %f668}, [%r63+48];
	mov.f32 	%f669, 0f3F800000;
	sub.f32 	%f670, %f669, %f664;
	mul.f32 	%f671, %f889, %f670;
	fma.rn.f32 	%f889, %f665, %f664, %f671;
	mul.f32 	%f672, %f670, %f891;
	fma.rn.f32 	%f891, %f666, %f664, %f672;
	mul.f32 	%f673, %f670, %f893;
	fma.rn.f32 	%f893, %f667, %f664, %f673;
$L__BB11_75:
	ld.shared.v4.f32 	{%f674, %f675, %f676, %f677}, [%r63+64];
	mov.b32 	%r163, %f677;
	mov.b64 	%rd60, {%r164, %r163};
	sub.f32 	%f678, %f4, %f675;
	sub.f32 	%f679, %f3, %f674;
	mul.f32 	%f680, %f678, %f678;
	fma.rn.f32 	%f681, %f679, %f679, %f680;
	mul.f32 	%f682, %f676, %f676;
	setp.geu.f32 	%p47, %f681, %f682;
	{ .reg .b32 tmp; mov.b64 {tmp, %r66}, %rd60; }
	@%p47 bra 	$L__BB11_77;
	mov.b32 	%f683, %r66;
	.pragma "used_bytes_mask 4095";
	ld.shared.v4.f32 	{%f684, %f685, %f686, %f687}, [%r63+80];
	mov.f32 	%f688, 0f3F800000;
	sub.f32 	%f689, %f688, %f683;
	mul.f32 	%f690, %f889, %f689;
	fma.rn.f32 	%f889, %f684, %f683, %f690;
	mul.f32 	%f691, %f689, %f891;
	fma.rn.f32 	%f891, %f685, %f683, %f691;
	mul.f32 	%f692, %f689, %f893;
	fma.rn.f32 	%f893, %f686, %f683, %f692;
$L__BB11_77:
	ld.shared.v4.f32 	{%f693, %f694, %f695, %f696}, [%r63+96];
	mov.b32 	%r165, %f696;
	mov.b64 	%rd61, {%r166, %r165};
	sub.f32 	%f697, %f4, %f694;
	sub.f32 	%f698, %f3, %f693;
	mul.f32 	%f699, %f697, %f697;
	fma.rn.f32 	%f700, %f698, %f698, %f699;
	mul.f32 	%f701, %f695, %f695;
	setp.geu.f32 	%p48, %f700, %f701;
	{ .reg .b32 tmp; mov.b64 {tmp, %r67}, %rd61; }
	@%p48 bra 	$L__BB11_79;
	mov.b32 	%f702, %r67;
	.pragma "used_bytes_mask 4095";
	ld.shared.v4.f32 	{%f703, %f704, %f705, %f706}, [%r63+112];
	mov.f32 	%f707, 0f3F800000;
	sub.f32 	%f708, %f707, %f702;
	mul.f32 	%f709, %f889, %f708;
	fma.rn.f32 	%f889, %f703, %f702, %f709;
	mul.f32 	%f710, %f708, %f891;
	fma.rn.f32 	%f891, %f704, %f702, %f710;
	mul.f32 	%f711, %f708, %f893;
	fma.rn.f32 	%f893, %f705, %f702, %f711;
$L__BB11_79:
	add.s32 	%r187, %r187, 4;
	setp.ne.s32 	%p49, %r187, %r61;
	@%p49 bra 	$L__BB11_71;
	shl.b32 	%r188, %r61, 5;
$L__BB11_81:
	setp.eq.s32 	%p50, %r46, 0;
	@%p50 bra 	$L__BB11_90;
	mov.u32 	%r167, _ZN11circles_gpu9shmem_rawE;
	add.s32 	%r71, %r167, %r188;
	ld.shared.v4.f32 	{%f712, %f713, %f714, %f715}, [%r71];
	mov.b32 	%r168, %f715;
	mov.b64 	%rd62, {%r169, %r168};
	sub.f32 	%f716, %f4, %f713;
	sub.f32 	%f717, %f3, %f712;
	mul.f32 	%f718, %f716, %f716;
	fma.rn.f32 	%f719, %f717, %f717, %f718;
	mul.f32 	%f720, %f714, %f714;
	setp.geu.f32 	%p51, %f719, %f720;
	{ .reg .b32 tmp; mov.b64 {tmp, %r72}, %rd62; }
	@%p51 bra 	$L__BB11_84;
	mov.b32 	%f721, %r72;
	.pragma "used_bytes_mask 4095";
	ld.shared.v4.f32 	{%f722, %f723, %f724, %f725}, [%r71+16];
	mov.f32 	%f726, 0f3F800000;
	sub.f32 	%f727, %f726, %f721;
	mul.f32 	%f728, %f889, %f727;
	fma.rn.f32 	%f889, %f722, %f721, %f728;
	mul.f32 	%f729, %f727, %f891;
	fma.rn.f32 	%f891, %f723, %f721, %f729;
	mul.f32 	%f730, %f727, %f893;
	fma.rn.f32 	%f893, %f724, %f721, %f730;
$L__BB11_84:
	setp.eq.s32 	%p52, %r46, 1;
	@%p52 bra 	$L__BB11_90;
	ld.shared.v4.f32 	{%f731, %f732, %f733, %f734}, [%r71+32];
	mov.b32 	%r170, %f734;
	mov.b64 	%rd63, {%r171, %r170};
	sub.f32 	%f735, %f4, %f732;
	sub.f32 	%f736, %f3, %f731;
	mul.f32 	%f737, %f735, %f735;
	fma.rn.f32 	%f738, %f736, %f736, %f737;
	mul.f32 	%f739, %f733, %f733;
	setp.geu.f32 	%p53, %f738, %f739;
	{ .reg .b32 tmp; mov.b64 {tmp, %r73}, %rd63; }
	@%p53 bra 	$L__BB11_87;
	mov.b32 	%f740, %r73;
	.pragma "used_bytes_mask 4095";
	ld.shared.v4.f32 	{%f741, %f742, %f743, %f744}, [%r71+48];
	mov.f32 	%f745, 0f3F800000;
	sub.f32 	%f746, %f745, %f740;
	mul.f32 	%f747, %f889, %f746;
	fma.rn.f32 	%f889, %f741, %f740, %f747;
	mul.f32 	%f748, %f746, %f891;
	fma.rn.f32 	%f891, %f742, %f740, %f748;
	mul.f32 	%f749, %f746, %f893;
	fma.rn.f32 	%f893, %f743, %f740, %f749;
$L__BB11_87:
	setp.eq.s32 	%p54, %r46, 2;
	@%p54 bra 	$L__BB11_90;
	ld.shared.v4.f32 	{%f750, %f751, %f752, %f753}, [%r71+64];
	mov.b32 	%r172, %f753;
	mov.b64 	%rd64, {%r173, %r172};
	sub.f32 	%f754, %f4, %f751;
	sub.f32 	%f755, %f3, %f750;
	mul.f32 	%f756, %f754, %f754;
	fma.rn.f32 	%f757, %f755, %f755, %f756;
	mul.f32 	%f758, %f752, %f752;
	setp.geu.f32 	%p55, %f757, %f758;
	{ .reg .b32 tmp; mov.b64 {tmp, %r74}, %rd64; }
	@%p55 bra 	$L__BB11_90;
	mov.b32 	%f759, %r74;
	.pragma "used_bytes_mask 4095";
	ld.shared.v4.f32 	{%f760, %f761, %f762, %f763}, [%r71+80];
	mov.f32 	%f764, 0f3F800000;
	sub.f32 	%f765, %f764, %f759;
	mul.f32 	%f766, %f889, %f765;
	fma.rn.f32 	%f889, %f760, %f759, %f766;
	mul.f32 	%f767, %f765, %f891;
	fma.rn.f32 	%f891, %f761, %f759, %f767;
	mul.f32 	%f768, %f765, %f893;
	fma.rn.f32 	%f893, %f762, %f759, %f768;
$L__BB11_90:
	setp.lt.u32 	%p56, %r179, %r7;
	add.s32 	%r178, %r178, 1;
	@%p56 bra 	$L__BB11_2;
$L__BB11_91:
	ld.param.u64 	%rd81, [_ZN11circles_gpu13render_pixelsEPjjjiiPKfS2_S2_S2_S2_S2_S2_PfS3_S3_S0__param_14];
	ld.param.u64 	%rd80, [_ZN11circles_gpu13render_pixelsEPjjjiiPKfS2_S2_S2_S2_S2_S2_PfS3_S3_S0__param_13];
	ld.param.u64 	%rd79, [_ZN11circles_gpu13render_pixelsEPjjjiiPKfS2_S2_S2_S2_S2_S2_PfS3_S3_S0__param_12];
	ld.param.u32 	%r177, [_ZN11circles_gpu13render_pixelsEPjjjiiPKfS2_S2_S2_S2_S2_S2_PfS3_S3_S0__param_3];
	cvta.to.global.u64 	%rd65, %rd79;
	cvta.to.global.u64 	%rd66, %rd80;
	cvta.to.global.u64 	%rd67, %rd81;
	mad.lo.s32 	%r174, %r2, %r177, %r5;
	mul.wide.s32 	%rd68, %r174, 4;
	add.s64 	%rd69, %rd65, %rd68;
	st.global.f32 	[%rd69], %f833;
	add.s64 	%rd70, %rd66, %rd68;
	st.global.f32 	[%rd70], %f835;
	add.s64 	%rd71, %rd67, %rd68;
	st.global.f32 	[%rd71], %f837;
	st.global.f32 	[%rd69+128], %f832;
	st.global.f32 	[%rd70+128], %f834;
	st.global.f32 	[%rd71+128], %f836;
	shl.b32 	%r175, %r177, 5;
	add.s32 	%r176, %r174, %r175;
	mul.wide.s32 	%rd72, %r176, 4;
	add.s64 	%rd73, %rd65, %rd72;
	st.global.f32 	[%rd73], %f890;
	add.s64 	%rd74, %rd66, %rd72;
	st.global.f32 	[%rd74], %f892;
	add.s64 	%rd75, %rd67, %rd72;
	st.global.f32 	[%rd75], %f894;
	st.global.f32 	[%rd73+128], %f889;
	st.global.f32 	[%rd74+128], %f891;
	st.global.f32 	[%rd75+128], %f893;
	ret;

}


// ===== COMPILED SASS (sm_100) =====

	.target	sm_100

	.elftype	@"ET_EXEC"


//--------------------- .note.nv.tkinfo           --------------------------
	.section	.note.nv.tkinfo,"",@"SHT_NOTE"
	.sectionflags	@"SHF_NOTE_NV_TKINFO"
	.tkinfo
        /*0018*/ 	.word	0x00000002
        /*0030*/ 	.string	""
        /*0030*/ 	.string	"ptxas"
        /*0030*/ 	.string	"Cuda compilation tools, release 13.0, V13.0.88"
        /*0030*/ 	.string	"Build cuda_13.0.r13.0/compiler.36424714_0"
        /*0030*/ 	.string	"-arch sm_100 -m 64 "



//--------------------- .note.nv.cuinfo           --------------------------
	.section	.note.nv.cuinfo,"",@"SHT_NOTE"
	.sectionflags	@"SHF_NOTE_NV_CUINFO"
        /*0018*/ 	.short	0x0002
        /*001a*/ 	.short	0x0064
        /*001c*/ 	.short	0x0082
	.zero		2


//--------------------- .nv.info                  --------------------------
	.section	.nv.info,"",@"SHT_CUDA_INFO"
	.align	4


	//----- nvinfo : EIATTR_REGCOUNT
	.align		4
        /*0000*/ 	.byte	0x04, 0x2f
        /*0002*/ 	.short	(.L_1 - .L_0)
	.align		4
.L_0:
        /*0004*/ 	.word	index@(_ZN11circles_gpu12reduce_uint8EmPKhPj)
        /*0008*/ 	.word	0x0000000e


	//----- nvinfo : EIATTR_FRAME_SIZE
	.align		4
.L_1:
        /*000c*/ 	.byte	0x04, 0x11
        /*000e*/ 	.short	(.L_3 - .L_2)
	.align		4
.L_2:
        /*0010*/ 	.word	index@(_ZN11circles_gpu12reduce_uint8EmPKhPj)
        /*0014*/ 	.word	0x00000000


	//----- nvinfo : EIATTR_REGCOUNT
	.align		4
.L_3:
        /*0018*/ 	.byte	0x04, 0x2f
        /*001a*/ 	.short	(.L_5 - .L_4)
	.align		4
.L_4:
        /*001c*/ 	.word	index@(_ZN11circles_gpu6reduceEmPKjPj)
        /*0020*/ 	.word	0x0000000e


	//----- nvinfo : EIATTR_FRAME_SIZE
	.align		4
.L_5:
        /*0024*/ 	.byte	0x04, 0x11
        /*0026*/ 	.short	(.L_7 - .L_6)
	.align		4
.L_6:
        /*0028*/ 	.word	index@(_ZN11circles_gpu6reduceEmPKjPj)
        /*002c*/ 	.word	0x00000000


	//----- nvinfo : EIATTR_REGCOUNT
	.align		4
.L_7:
        /*0030*/ 	.byte	0x04, 0x2f
        /*0032*/ 	.short	(.L_9 - .L_8)
	.align		4
.L_8:
        /*0034*/ 	.word	index@(_ZN11circles_gpu10scan_blockEmPKjPj)
        /*0038*/ 	.word	0x00000011


	//----- nvinfo : EIATTR_FRAME_SIZE
	.align		4
.L_9:
        /*003c*/ 	.byte	0x04, 0x11
        /*003e*/ 	.short	(.L_11 - .L_10)
	.align		4
.L_10:
        /*0040*/ 	.word	index@(_ZN11circles_gpu10scan_blockEmPKjPj)
        /*0044*/ 	.word	0x00000000


	//----- nvinfo : EIATTR_REGCOUNT
	.align		4
.L_11:
        /*0048*/ 	.byte	0x04, 0x2f
        /*004a*/ 	.short	(.L_13 - .L_12)
	.align		4
.L_12:
        /*004c*/ 	.word	index@(_ZN11circles_gpu4scanEmPKjS1_Pj)
        /*0050*/ 	.word	0x00000010


	//----- nvinfo : EIATTR_FRAME_SIZE
	.align		4
.L_13:
        /*0054*/ 	.byte	0x04, 0x11
        /*0056*/ 	.short	(.L_15 - .L_14)
	.align		4
.L_14:
        /*0058*/ 	.word	index@(_ZN11circles_gpu4scanEmPKjS1_Pj)
        /*005c*/ 	.word	0x00000000


	//----- nvinfo : EIATTR_REGCOUNT
	.align		4
.L_15:
        /*0060*/ 	.byte	0x04, 0x2f
        /*0062*/ 	.short	(.L_17 - .L_16)
	.align		4
.L_16:
        /*0064*/ 	.word	index@(_ZN11circles_gpu9fill_dataEPhPjj)
        /*0068*/ 	.word	0x0000000a


	//----- nvinfo : EIATTR_FRAME_SIZE
	.align		4
.L_17:
        /*006c*/ 	.byte	0x04, 0x11
        /*006e*/ 	.short	(.L_19 - .L_18)
	.align		4
.L_18:
        /*0070*/ 	.word	index@(_ZN11circles_gpu9fill_dataEPhPjj)
        /*0074*/ 	.word	0x00000000


	//----- nvinfo : EIATTR_REGCOUNT
	.align		4
.L_19:
        /*0078*/ 	.byte	0x04, 0x2f
        /*007a*/ 	.short	(.L_21 - .L_20)
	.align		4
.L_20:
        /*007c*/ 	.word	index@(_ZN11circles_gpu25widen_u8_to_u32_vec4_safeEPKhPjm)
        /*0080*/ 	.word	0x00000012


	//----- nvinfo : EIATTR_FRAME_SIZE
	.align		4
.L_21:
        /*0084*/ 	.byte	0x04, 0x11
        /*0086*/ 	.short	(.L_23 - .L_22)
	.align		4
.L_22:
        /*0088*/ 	.word	index@(_ZN11circles_gpu25widen_u8_to_u32_vec4_safeEPKhPjm)
        /*008c*/ 	.word	0x00000000


	//----- nvinfo : EIATTR_REGCOUNT
	.align		4
.L_23:
        /*0090*/ 	.byte	0x04, 0x2f
        /*0092*/ 	.short	(.L_25 - .L_24)
	.align		4
.L_24:
        /*0094*/ 	.word	index@(_ZN11circles_gpu24scan_singleCTA_inclusiveEmPKjPj)
        /*0098*/ 	.word	0x00000012


	//----- nvinfo : EIATTR_FRAME_SIZE
	.align		4
.L_25:
        /*009c*/ 	.byte	0x04, 0x11
        /*009e*/ 	.short	(.L_27 - .L_26)
	.align		4
.L_26:
        /*00a0*/ 	.word	index@(_ZN11circles_gpu24scan_singleCTA_inclusiveEmPKjPj)
        /*00a4*/ 	.word	0x00000000


	//----- nvinfo : EIATTR_REGCOUNT
	.align		4
.L_27:
        /*00a8*/ 	.byte	0x04, 0x2f
        /*00aa*/ 	.short	(.L_29 - .L_28)
	.align		4
.L_28:
        /*00ac*/ 	.word	index@(_ZN11circles_gpu11uniform_addEmPjPKj)
        /*00b0*/ 	.word	0x0000000a


	//----- nvinfo : EIATTR_FRAME_SIZE
	.align		4
.L_29:
        /*00b4*/ 	.byte	0x04, 0x11
        /*00b6*/ 	.short	(.L_31 - .L_30)
	.align		4
.L_30:
        /*00b8*/ 	.word	index@(_ZN11circles_gpu11uniform_addEmPjPKj)
        /*00bc*/ 	.word	0x00000000


	//----- nvinfo : EIATTR_REGCOUNT
	.align		4
.L_31:
        /*00c0*/ 	.byte	0x04, 0x2f
        /*00c2*/ 	.short	(.L_33 - .L_32)
	.align		4
.L_32:
        /*00c4*/ 	.word	index@(_ZN11circles_gpu23scan_block_write_totalsILi128EEEvmPKjPjS3_)
        /*00c8*/ 	.word	0x00000016


	//----- nvinfo : EIATTR_FRAME_SIZE
	.align		4
.L_33:
        /*00cc*/ 	.byte	0x04, 0x11
        /*00ce*/ 	.short	(.L_35 - .L_34)
	.align		4
.L_34:
        /*00d0*/ 	.word	index@(_ZN11circles_gpu23scan_block_write_totalsILi128EEEvmPKjPjS3_)
        /*00d4*/ 	.word	0x00000000


	//----- nvinfo : EIATTR_REGCOUNT
	.align		4
.L_35:
        /*00d8*/ 	.byte	0x04, 0x2f
        /*00da*/ 	.short	(.L_37 - .L_36)
	.align		4
.L_36:
        /*00dc*/ 	.word	index@(_ZN11circles_gpu13tile_coverageEiiiPKfS1_S1_Phi)
        /*00e0*/ 	.word	0x00000020


	//----- nvinfo : EIATTR_FRAME_SIZE
	.align		4
.L_37:
        /*00e4*/ 	.byte	0x04, 0x11
        /*00e6*/ 	.short	(.L_39 - .L_38)
	.align		4
.L_38:
        /*00e8*/ 	.word	index@(_ZN11circles_gpu13tile_coverageEiiiPKfS1_S1_Phi)
        /*00ec*/ 	.word	0x00000000


	//----- nvinfo : EIATTR_REGCOUNT
	.align		4
.L_39:
        /*00f0*/ 	.byte	0x04, 0x2f
        /*00f2*/ 	.short	(.L_41 - .L_40)
	.align		4
.L_40:
        /*00f4*/ 	.word	index@(_ZN11circles_gpu14compact_streamEjPjS0_S0_)
        /*00f8*/ 	.word	0x0000000c


	//----- nvinfo : EIATTR_FRAME_SIZE
	.align		4
.L_41:
        /*00fc*/ 	.byte	0x04, 0x11
        /*00fe*/ 	.short	(.L_43 - .L_42)
	.align		4
.L_42:
        /*0100*/ 	.word	index@(_ZN11circles_gpu14compact_streamEjPjS0_S0_)
        /*0104*/ 	.word	0x00000000


	//----- nvinfo : EIATTR_REGCOUNT
	.align		4
.L_43:
        /*0108*/ 	.byte	0x04, 0x2f
        /*010a*/ 	.short	(.L_45 - .L_44)
	.align		4
.L_44:
        /*010c*/ 	.word	index@(_ZN11circles_gpu13render_pixelsEPjjjiiPKfS2_S2_S2_S2_S2_S2_PfS3_S3_S0_)
        /*0110*/ 	.word	0x00000032


	//----- nvinfo : EIATTR_FRAME_SIZE
	.align		4
.L_45:
        /*0114*/ 	.byte	0x04, 0x11
        /*0116*/ 	.short	(.L_47 - .L_46)
	.align		4
.L_46:
        /*0118*/ 	.word	index@(_ZN11circles_gpu13render_pixelsEPjjjiiPKfS2_S2_S2_S2_S2_S2_PfS3_S3_S0_)
        /*011c*/ 	.word	0x00000000


	//----- nvinfo : EIATTR_MIN_STACK_SIZE
	.align		4
.L_47:
        /*0120*/ 	.byte	0x04, 0x12
        /*0122*/ 	.short	(.L_49 - .L_48)
	.align		4
.L_48:
        /*0124*/ 	.word	index@(_ZN11circles_gpu13render_pixelsEPjjjiiPKfS2_S2_S2_S2_S2_S2_PfS3_S3_S0_)
        /*0128*/ 	.word	0x00000000


	//----- nvinfo : EIATTR_MIN_STACK_SIZE
	.align		4
.L_49:
        /*012c*/ 	.byte	0x04, 0x12
        /*012e*/ 	.short	(.L_51 - .L_50)
	.align		4
.L_50:
        /*0130*/ 	.word	index@(_ZN11circles_gpu14compact_streamEjPjS0_S0_)
        /*0134*/ 	.word	0x00000000


	//----- nvinfo : EIATTR_MIN_STACK_SIZE
	.align		4
.L_51:
        /*0138*/ 	.byte	0x04, 0x12
        /*013a*/ 	.short	(.L_53 - .L_52)
	.align		4
.L_52:
        /*013c*/ 	.word	index@(_ZN11circles_gpu13tile_coverageEiiiPKfS1_S1_Phi)
        /*0140*/ 	.word	0x00000000


	//----- nvinfo : EIATTR_MIN_STACK_SIZE
	.align		4
.L_53:
        /*0144*/ 	.byte	0x04, 0x12
        /*0146*/ 	.short	(.L_55 - .L_54)
	.align		4
.L_54:
        /*0148*/ 	.word	index@(_ZN11circles_gpu23scan_block_write_totalsILi128EEEvmPKjPjS3_)
        /*014c*/ 	.word	0x00000000


	//----- nvinfo : EIATTR_MIN_STACK_SIZE
	.align		4
.L_55:
        /*0150*/ 	.byte	0x04, 0x12
        /*0152*/ 	.short	(.L_57 - .L_56)
	.align		4
.L_56:
        /*0154*/ 	.word	index@(_ZN11circles_gpu11uniform_addEmPjPKj)
        /*0158*/ 	.word	0x00000000


	//----- nvinfo : EIATTR_MIN_STACK_SIZE
	.align		4
.L_57:
        /*015c*/ 	.byte	0x04, 0x12
        /*015e*/ 	.short	(.L_59 - .L_58)
	.align		4
.L_58:
        /*0160*/ 	.word	index@(_ZN11circles_gpu24scan_singleCTA_inclusiveEmPKjPj)
        /*0164*/ 	.word	0x00000000


	//----- nvinfo : EIATTR_MIN_STACK_SIZE
	.align		4
.L_59:
        /*0168*/ 	.byte	0x04, 0x12
        /*016a*/ 	.short	(.L_61 - .L_60)
	.align		4
.L_60:
        /*016c*/ 	.word	index@(_ZN11circles_gpu25widen_u8_to_u32_vec4_safeEPKhPjm)
        /*0170*/ 	.word	0x00000000


	//----- nvinfo : EIATTR_MIN_STACK_SIZE
	.align		4
.L_61:
        /*0174*/ 	.byte	0x04, 0x12
        /*0176*/ 	.short	(.L_63 - .L_62)
	.align		4
.L_62:
        /*0178*/ 	.word	index@(_ZN11circles_gpu9fill_dataEPhPjj)
        /*017c*/ 	.word	0x00000000


	//----- nvinfo : EIATTR_MIN_STACK_SIZE
	.align		4
.L_63:
        /*0180*/ 	.byte	0x04, 0x12
        /*0182*/ 	.short	(.L_65 - .L_64)
	.align		4
.L_64:
        /*0184*/ 	.word	index@(_ZN11circles_gpu4scanEmPKjS1_Pj)
        /*0188*/ 	.word	0x00000000


	//----- nvinfo : EIATTR_MIN_STACK_SIZE
	.align		4
.L_65:
        /*018c*/ 	.byte	0x04, 0x12
        /*018e*/ 	.short	(.L_67 - .L_66)
	.align		4
.L_66:
        /*0190*/ 	.word	index@(_ZN11circles_gpu10scan_blockEmPKjPj)
        /*0194*/ 	.word	0x00000000


	//----- nvinfo : EIATTR_MIN_STACK_SIZE
	.align		4
.L_67:
        /*0198*/ 	.byte	0x04, 0x12
        /*019a*/ 	.short	(.L_69 - .L_68)
	.align		4
.L_68:
        /*019c*/ 	.word	index@(_ZN11circles_gpu6reduceEmPKjPj)
        /*01a0*/ 	.word	0x00000000


	//----- nvinfo : EIATTR_MIN_STACK_SIZE
	.align		4
.L_69:
        /*01a4*/ 	.byte	0x04, 0x12
        /*01a6*/ 	.short	(.L_71 - .L_70)
	.align		4
.L_70:
        /*01a8*/ 	.word	index@(_ZN11circles_gpu12reduce_uint8EmPKhPj)
        /*01ac*/ 	.word	0x00000000
.L_71:


//--------------------- .nv.compat                --------------------------
	.section	.nv.compat,"",@"SHT_CUDA_COMPAT_INFO"
	.align	4
        /*0000*/ 	.byte	0x02, 0x09, 0x00, 0x00, 0x02, 0x02, 0x01, 0x00, 0x02, 0x05, 0x05, 0x00, 0x03, 0x07, 0x01, 0x01
        /*0010*/ 	.byte	0x02, 0x03, 0x00, 0x00, 0x02, 0x06, 0x01, 0x00, 0x04, 0x0b, 0x08, 0x00, 0x09, 0x00, 0x00, 0x00
        /*0020*/ 	.byte	0x00, 0x00, 0x00, 0x00


//--------------------- .nv.info._ZN11circles_gpu13render_pixelsEPjjjiiPKfS2_S2_S2_S2_S2_S2_PfS3_S3_S0_ --------------------------
	.section	.nv.info._ZN11circles_gpu13render_pixelsEPjjjiiPKfS2_S2_S2_S2_S2_S2_PfS3_S3_S0_,"",@"SHT_CUDA_INFO"
	.sectionflags	@""
	.align	4


	//----- nvinfo : EIATTR_CUDA_API_VERSION
	.align		4
        /*0000*/ 	.byte	0x04, 0x37
        /*0002*/ 	.short	(.L_73 - .L_72)
.L_72:
        /*0004*/ 	.word	0x00000082


	//----- nvinfo : EIATTR_KPARAM_INFO
	.align		4
.L_73:
        /*0008*/ 	.byte	0x04, 0x17
        /*000a*/ 	.short	(.L_75 - .L_74)
.L_74:
        /*000c*/ 	.word	0x00000000
        /*0010*/ 	.short	0x000f
        /*0012*/ 	.short	0x0068
        /*0014*/ 	.byte	0x00, 0xf5, 0x21, 0x00


	//----- nvinfo : EIATTR_KPARAM_INFO
	.align		4
.L_75:
        /*0018*/ 	.byte	0x04, 0x17
        /*001a*/ 	.short	(.L_77 - .L_76)
.L_76:
        /*001c*/ 	.word	0x00000000
        /*0020*/ 	.short	0x000e
        /*0022*/ 	.short	0x0060
        /*0024*/ 	.byte	0x00, 0xf5, 0x21, 0x00


	//----- nvinfo : EIATTR_KPARAM_INFO
	.align		4
.L_77:
        /*0028*/ 	.byte	0x04, 0x17
        /*002a*/ 	.short	(.L_79 - .L_78)
.L_78:
        /*002c*/ 	.word	0x00000000
        /*0030*/ 	.short	0x000d
        /*0032*/ 	.short	0x0058
        /*0034*/ 	.byte	0x00, 0xf5, 0x21, 0x00


	//----- nvinfo : EIATTR_KPARAM_INFO
	.align		4
.L_79:
        /*0038*/ 	.byte	0x04, 0x17
        /*003a*/ 	.short	(.L_81 - .L_80)
.L_80:
        /*003c*/ 	.word	0x00000000
        /*0040*/ 	.short	0x000c
        /*0042*/ 	.short	0x0050
        /*0044*/ 	.byte	0x00, 0xf5, 0x21, 0x00


	//----- nvinfo : EIATTR_KPARAM_INFO
	.align		4
.L_81:
        /*0048*/ 	.byte	0x04, 0x17
        /*004a*/ 	.short	(.L_83 - .L_82)
.L_82:
        /*004c*/ 	.word	0x00000000
        /*0050*/ 	.short	0x000b
        /*0052*/ 	.short	0x0048
        /*0054*/ 	.byte	0x00, 0xf5, 0x21, 0x00


	//----- nvinfo : EIATTR_KPARAM_INFO
	.align		4
.L_83:
        /*0058*/ 	.byte	0x04, 0x17
        /*005a*/ 	.short	(.L_85 - .L_84)
.L_84:
        /*005c*/ 	.word	0x00000000
        /*0060*/ 	.short	0x000a
        /*0062*/ 	.short	0x0040
        /*0064*/ 	.byte	0x00, 0xf5, 0x21, 0x00


	//----- nvinfo : EIATTR_KPARAM_INFO
	.align		4
.L_85:
        /*0068*/ 	.byte	0x04, 0x17
        /*006a*/ 	.short	(.L_87 - .L_86)
.L_86:
        /*006c*/ 	.word	0x00000000
        /*0070*/ 	.short	0x0009
        /*0072*/ 	.short	0x0038
        /*0074*/ 	.byte	0x00, 0xf5, 0x21, 0x00


	//----- nvinfo : EIATTR_KPARAM_INFO
	.align		4
.L_87:
        /*0078*/ 	.byte	0x04, 0x17
        /*007a*/ 	.short	(.L_89 - .L_88)
.L_88:
        /*007c*/ 	.word	0x00000000
        /*0080*/ 	.short	0x0008
        /*0082*/ 	.short	0x0030
        /*0084*/ 	.byte	0x00, 0xf5, 0x21, 0x00


	//----- nvinfo : EIATTR_KPARAM_INFO
	.align		4
.L_89:
        /*0088*/ 	.byte	0x04, 0x17
        /*008a*/ 	.short	(.L_91 - .L_90)
.L_90:
        /*008c*/ 	.word	0x00000000
        /*0090*/ 	.short	0x0007
        /*0092*/ 	.short	0x0028
        /*0094*/ 	.byte	0x00, 0xf5, 0x21, 0x00


	//----- nvinfo : EIATTR_KPARAM_INFO
	.align		4
.L_91:
        /*0098*/ 	.byte	0x04, 0x17
        /*009a*/ 	.short	(.L_93 - .L_92)
.L_92:
        /*009c*/ 	.word	0x00000000
        /*00a0*/ 	.short	0x0006
        /*00a2*/ 	.short	0x0020
        /*00a4*/ 	.byte	0x00, 0xf5, 0x21, 0x00


	//----- nvinfo : EIATTR_KPARAM_INFO
	.align		4
.L_93:
        /*00a8*/ 	.byte	0x04, 0x17
        /*00aa*/ 	.short	(.L_95 - .L_94)
.L_94:
        /*00ac*/ 	.word	0x00000000
        /*00b0*/ 	.short	0x0005
        /*00b2*/ 	.short	0x0018
        /*00b4*/ 	.byte	0x00, 0xf5, 0x21, 0x00


	//----- nvinfo : EIATTR_KPARAM_INFO
	.align		4
.L_95:
        /*00b8*/ 	.byte	0x04, 0x17
        /*00ba*/ 	.short	(.L_97 - .L_96)
.L_96:
        /*00bc*/ 	.word	0x00000000
        /*00c0*/ 	.short	0x0004
        /*00c2*/ 	.short	0x0014
        /*00c4*/ 	.byte	0x00, 0xf0, 0x11, 0x00


	//----- nvinfo : EIATTR_KPARAM_INFO
	.align		4
.L_97:
        /*00c8*/ 	.byte	0x04, 0x17
        /*00ca*/ 	.short	(.L_99 - .L_98)
.L_98:
        /*00cc*/ 	.word	0x00000000
        /*00d0*/ 	.short	0x0003
        /*00d2*/ 	.short	0x0010
        /*00d4*/ 	.byte	0x00, 0xf0, 0x11, 0x00


	//----- nvinfo : EIATTR_KPARAM_INFO
	.align		4
.L_99:
        /*00d8*/ 	.byte	0x04, 0x17
        /*00da*/ 	.short	(.L_101 - .L_100)
.L_100:
        /*00dc*/ 	.word	0x00000000
        /*00e0*/ 	.short	0x0002
        /*00e2*/ 	.short	0x000c
        /*00e4*/ 	.byte	0x00, 0xf0, 0x11, 0x00


	//----- nvinfo : EIATTR_KPARAM_INFO
	.align		4
.L_101:
        /*00e8*/ 	.byte	0x04, 0x17
        /*00ea*/ 	.short	(.L_103 - .L_102)
.L_102:
        /*00ec*/ 	.word	0x00000000
        /*00f0*/ 	.short	0x0001
        /*00f2*/ 	.short	0x0008
        /*00f4*/ 	.byte	0x00, 0xf0, 0x11, 0x00


	//----- nvinfo : EIATTR_KPARAM_INFO
	.align		4
.L_103:
        /*00f8*/ 	.byte	0x04, 0x17
        /*00fa*/ 	.short	(.L_105 - .L_104)
.L_104:
        /*00fc*/ 	.word	0x00000000
        /*0100*/ 	.short	0x0000
        /*0102*/ 	.short	0x0000
        /*0104*/ 	.byte	0x00, 0xf5, 0x21, 0x00


	//----- nvinfo : EIATTR_SPARSE_MMA_MASK
	.align		4
.L_105:
        /*0108*/ 	.byte	0x03, 0x50
        /*010a*/ 	.short	0x0000


	//----- nvinfo : EIATTR_MAXREG_COUNT
	.align		4
        /*010c*/ 	.byte	0x03, 0x1b
        /*010e*/ 	.short	0x00ff


	//----- nvinfo : EIATTR_NUM_BARRIERS
	.align		4
        /*0110*/ 	.byte	0x02, 0x4c
        /*0112*/ 	.byte	0x01
	.zero		1


	//----- nvinfo : EIATTR_MERCURY_ISA_VERSION
	.align		4
        /*0114*/ 	.byte	0x03, 0x5f
        /*0116*/ 	.short	0x0101


	//----- nvinfo : EIATTR_UNUSED_LOAD_BYTE_OFFSET
	.align		4
        /*0118*/ 	.byte	0x04, 0x44
        /*011a*/ 	.short	(.L_107 - .L_106)


	//   ....[0]....
.L_106:
        /*011c*/ 	.word	0x000008c0
        /*0120*/ 	.word	0x00000fff


	//   ....[1]....
        /*0124*/ 	.word	0x00000900
        /*0128*/ 	.word	0x00000fff


	//   ....[2]....
        /*012c*/ 	.word	0x00000920
        /*0130*/ 	.word	0x00000fff


	//   ....[3]....
        /*0134*/ 	.word	0x000009b0
        /*0138*/ 	.word	0x00000fff


	//   ....[4]....
        /*013c*/ 	.word	0x00000c10
        /*0140*/ 	.word	0x00000fff


	//   ....[5]....
        /*0144*/ 	.word	0x00000d20
        /*0148*/ 	.word	0x00000fff


	//   ....[6]....
        /*014c*/ 	.word	0x00000e20
        /*0150*/ 	.word	0x00000fff


	//   ....[7]....
        /*0154*/ 	.word	0x000010e0
        /*0158*/ 	.word	0x00000fff


	//   ....[8]....
        /*015c*/ 	.word	0x00001110
        /*0160*/ 	.word	0x00000fff


	//   ....[9]....
        /*0164*/ 	.word	0x00001140
        /*0168*/ 	.word	0x00000fff


	//   ....[10]....
        /*016c*/ 	.word	0x000011c0
        /*0170*/ 	.word	0x00000fff


	//   ....[11]....
        /*0174*/ 	.word	0x000013f0
        /*0178*/ 	.word	0x00000fff


	//   ....[12]....
        /*017c*/ 	.word	0x00001510
        /*0180*/ 	.word	0x00000fff


	//   ....[13]....
        /*0184*/ 	.word	0x00001610
        /*0188*/ 	.word	0x00000fff


	//   ....[14]....
        /*018c*/ 	.word	0x00001900
        /*0190*/ 	.word	0x00000fff


	//   ....[15]....
        /*0194*/ 	.word	0x00001940
        /*0198*/ 	.word	0x00000fff


	//   ....[16]....
        /*019c*/ 	.word	0x00001960
        /*01a0*/ 	.word	0x00000fff


	//   ....[17]....
        /*01a4*/ 	.word	0x000019f0
        /*01a8*/ 	.word	0x00000fff


	//   ....[18]....
        /*01ac*/ 	.word	0x00001c30
        /*01b0*/ 	.word	0x00000fff


	//   ....[19]....
        /*01b4*/ 	.word	0x00001d40
        /*01b8*/ 	.word	0x00000fff


	//   ....[20]....
        /*01bc*/ 	.word	0x00001e40
        /*01c0*/ 	.word	0x00000fff


	//   ....[21]....
        /*01c4*/ 	.word	0x00002110
        /*01c8*/ 	.word	0x00000fff


	//   ....[22]....
        /*01cc*/ 	.word	0x00002140
        /*01d0*/ 	.word	0x00000fff


	//   ....[23]....
        /*01d4*/ 	.word	0x00002170
        /*01d8*/ 	.word	0x00000fff


	//   ....[24]....
        /*01dc*/ 	.word	0x000021f0
        /*01e0*/ 	.word	0x00000fff


	//   ....[25]....
        /*01e4*/ 	.word	0x00002430
        /*01e8*/ 	.word	0x00000fff


	//   ....[26]....
        /*01ec*/ 	.word	0x00002550
        /*01f0*/ 	.word	0x00000fff


	//   ....[27]....
        /*01f4*/ 	.word	0x00002650
        /*01f8*/ 	.word	0x00000fff


	//----- nvinfo : EIATTR_VRC_CTA_INIT_COUNT
	.align		4
.L_107:
        /*01fc*/ 	.byte	0x02, 0x4a
	.zero		1
	.zero		1


	//----- nvinfo : EIATTR_EXIT_INSTR_OFFSETS
	.align		4
        /*0200*/ 	.byte	0x04, 0x1c
        /*0202*/ 	.short	(.L_109 - .L_108)


	//   ....[0]....
.L_108:
        /*0204*/ 	.word	0x00002880


	//----- nvinfo : EIATTR_CRS_STACK_SIZE
	.align		4
.L_109:
        /*0208*/ 	.byte	0x04, 0x1e
        /*020a*/ 	.short	(.L_111 - .L_110)
.L_110:
        /*020c*/ 	.word	0x00000000


	//----- nvinfo : EIATTR_CBANK_PARAM_SIZE
	.align		4
.L_111:
        /*0210*/ 	.byte	0x03, 0x19
        /*0212*/ 	.short	0x0070


	//----- nvinfo : EIATTR_PARAM_CBANK
	.align		4
        /*0214*/ 	.byte	0x04, 0x0a
        /*0216*/ 	.short	(.L_113 - .L_112)
	.align		4
.L_112:
        /*0218*/ 	.word	index@(.nv.constant0._ZN11circles_gpu13render_pixelsEPjjjiiPKfS2_S2_S2_S2_S2_S2_PfS3_S3_S0_)
        /*021c*/ 	.short	0x0380
        /*021e*/ 	.short	0x0070


	//----- nvinfo : EIATTR_SW_WAR
	.align		4
.L_113:
        /*0220*/ 	.byte	0x04, 0x36
        /*0222*/ 	.short	(.L_115 - .L_114)
.L_114:
        /*0224*/ 	.word	0x00000008
.L_115:


//--------------------- .nv.info._ZN11circles_gpu14compact_streamEjPjS0_S0_ --------------------------
	.section	.nv.info._ZN11circles_gpu14compact_streamEjPjS0_S0_,"",@"SHT_CUDA_INFO"
	.sectionflags	@""
	.align	4


	//----- nvinfo : EIATTR_CUDA_API_VERSION
	.align		4
        /*0000*/ 	.byte	0x04, 0x37
        /*0002*/ 	.short	(.L_117 - .L_116)
.L_116:
        /*0004*/ 	.word	0x00000082


	//----- nvinfo : EIATTR_KPARAM_INFO
	.align		4
.L_117:
        /*0008*/ 	.byte	0x04, 0x17
        /*000a*/ 	.short	(.L_119 - .L_118)
.L_118:
        /*000c*/ 	.word	0x00000000
        /*0010*/ 	.short	0x0003
        /*0012*/ 	.short	0x0018
        /*0014*/ 	.byte	0x00, 0xf5, 0x21, 0x00


	//----- nvinfo : EIATTR_KPARAM_INFO
	.align		4
.L_119:
        /*0018*/ 	.byte	0x04, 0x17
        /*001a*/ 	.short	(.L_121 - .L_120)
.L_120:
        /*001c*/ 	.word	0x00000000
        /*0020*/ 	.short	0x0002
        /*0022*/ 	.short	0x0010
        /*0024*/ 	.byte	0x00, 0xf5, 0x21, 0x00


	//----- nvinfo : EIATTR_KPARAM_INFO
	.align		4
.L_121:
        /*0028*/ 	.byte	0x04, 0x17
        /*002a*/ 	.short	(.L_123 - .L_122)
.L_122:
        /*002c*/ 	.word	0x00000000
        /*0030*/ 	.short	0x0001
        /*0032*/ 	.short	0x0008
        /*0034*/ 	.byte	0x00, 0xf5, 0x21, 0x00


	//----- nvinfo : EIATTR_KPARAM_INFO
	.align		4
.L_123:
        /*0038*/ 	.byte	0x04, 0x17
        /*003a*/ 	.short	(.L_125 - .L_124)
.L_124:
        /*003c*/ 	.word	0x00000000
        /*0040*/ 	.short	0x0000
        /*0042*/ 	.short	0x0000
        /*0044*/ 	.byte	0x00, 0xf0, 0x11, 0x00


	//----- nvinfo : EIATTR_SPARSE_MMA_MASK
	.align		4
.L_125:
        /*0048*/ 	.byte	0x03, 0x50
        /*004a*/ 	.short	0x0000


	//----- nvinfo : EIATTR_MAXREG_COUNT
	.align		4
        /*004c*/ 	.byte	0x03, 0x1b
        /*004e*/ 	.short	0x00ff


	//----- nvinfo : EIATTR_MERCURY_ISA_VERSION
	.align		4
        /*0050*/ 	.byte	0x03, 0x5f
        /*0052*/ 	.short	0x0101


	//----- nvinfo : EIATTR_VRC_CTA_INIT_COUNT
	.align		4
        /*0054*/ 	.byte	0x02, 0x4a
	.zero		1
	.zero		1


	//----- nvinfo : EIATTR_EXIT_INSTR_OFFSETS
	.align		4
        /*0058*/ 	.byte	0x04, 0x1c
        /*005a*/ 	.short	(.L_127 - .L_126)


	//   ....[0]....
.L_126:
        /*005c*/ 	.word	0x000001a0


	//   ....[1]....
        /*0060*/ 	.word	0x000001e0


	//----- nvinfo : EIATTR_CRS_STACK_SIZE
	.align		4
.L_127:
        /*0064*/ 	.byte	0x04, 0x1e
        /*0066*/ 	.short	(.L_129 - .L_128)
.L_128:
        /*0068*/ 	.word	0x00000000


	//----- nvinfo : EIATTR_CBANK_PARAM_SIZE
	.align		4
.L_129:
        /*006c*/ 	.byte	0x03, 0x19
        /*006e*/ 	.short	0x0020


	//----- nvinfo : EIATTR_PARAM_CBANK
	.align		4
        /*0070*/ 	.byte	0x04, 0x0a
        /*0072*/ 	.short	(.L_131 - .L_130)
	.align		4
.L_130:
        /*0074*/ 	.word	index@(.nv.constant0._ZN11circles_gpu14compact_streamEjPjS0_S0_)
        /*0078*/ 	.short	0x0380
        /*007a*/ 	.short	0x0020


	//----- nvinfo : EIATTR_SW_WAR
	.align		4
.L_131:
        /*007c*/ 	.byte	0x04, 0x36
        /*007e*/ 	.short	(.L_133 - .L_132)
.L_132:
        /*0080*/ 	.word	0x00000008
.L_133:


//--------------------- .nv.info._ZN11circles_gpu13tile_coverageEiiiPKfS1_S1_Phi --------------------------
	.section	.nv.info._ZN11circles_gpu13tile_coverageEiiiPKfS1_S1_Phi,"",@"SHT_CUDA_INFO"
	.sectionflags	@""
	.align	4


	//----- nvinfo : EIATTR_CUDA_API_VERSION
	.align		4
        /*0000*/ 	.byte	0x04, 0x37
        /*0002*/ 	.short	(.L_135 - .L_134)
.L_134:
        /*0004*/ 	.word	0x00000082


	//----- nvinfo : EIATTR_KPARAM_INFO
	.align		4
.L_135:
        /*0008*/ 	.byte	0x04, 0x17
        /*000a*/ 	.short	(.L_137 - .L_136)
.L_136:
        /*000c*/ 	.word	0x00000000
        /*0010*/ 	.short	0x0007
        /*0012*/ 	.short	0x0030
        /*0014*/ 	.byte	0x00, 0xf0, 0x11, 0x00


	//----- nvinfo : EIATTR_KPARAM_INFO
	.align		4
.L_137:
        /*0018*/ 	.byte	0x04, 0x17
        /*001a*/ 	.short	(.L_139 - .L_138)
.L_138:
        /*001c*/ 	.word	0x00000000
        /*0020*/ 	.short	0x0006
        /*0022*/ 	.short	0x0028
        /*0024*/ 	.byte	0x00, 0xf5, 0x21, 0x00


	//----- nvinfo : EIATTR_KPARAM_INFO
	.align		4
.L_139:
        /*0028*/ 	.byte	0x04, 0x17
        /*002a*/ 	.short	(.L_141 - .L_140)
.L_140:
        /*002c*/ 	.word	0x00000000
        /*0030*/ 	.short	0x0005
        /*0032*/ 	.short	0x0020
        /*0034*/ 	.byte	0x00, 0xf5, 0x21, 0x00


	//----- nvinfo : EIATTR_KPARAM_INFO
	.align		4
.L_141:
        /*0038*/ 	.byte	0x04, 0x17
        /*003a*/ 	.short	(.L_143 - .L_142)
.L_142:
        /*003c*/ 	.word	0x00000000
        /*0040*/ 	.short	0x0004
        /*0042*/ 	.short	0x0018
        /*0044*/ 	.byte	0x00, 0xf5, 0x21, 0x00


	//----- nvinfo : EIATTR_KPARAM_INFO
	.align		4
.L_143:
        /*0048*/ 	.byte	0x04, 0x17
        /*004a*/ 	.short	(.L_145 - .L_144)
.L_144:
        /*004c*/ 	.word	0x00000000
        /*0050*/ 	.short	0x0003
        /*0052*/ 	.short	0x0010
        /*0054*/ 	.byte	0x00, 0xf5, 0x21, 0x00


	//----- nvinfo : EIATTR_KPARAM_INFO
	.align		4
.L_145:
        /*0058*/ 	.byte	0x04, 0x17
        /*005a*/ 	.short	(.L_147 - .L_146)
.L_146:
        /*005c*/ 	.word	0x00000000
        /*0060*/ 	.short	0x0002
        /*0062*/ 	.short	0x0008
        /*0064*/ 	.byte	0x00, 0xf0, 0x11, 0x00


	//----- nvinfo : EIATTR_KPARAM_INFO
	.align		4
.L_147:
        /*0068*/ 	.byte	0x04, 0x17
        /*006a*/ 	.short	(.L_149 - .L_148)
.L_148:
        /*006c*/ 	.word	0x00000000
        /*0070*/ 	.short	0x0001
        /*0072*/ 	.short	0x0004
        /*0074*/ 	.byte	0x00, 0xf0, 0x11, 0x00


	//----- nvinfo : EIATTR_KPARAM_INFO
	.align		4
.L_149:
        /*0078*/ 	.byte	0x04, 0x17
        /*007a*/ 	.short	(.L_151 - .L_150)
.L_150:
        /*007c*/ 	.word	0x00000000
        /*0080*/ 	.short	0x0000
        /*0082*/ 	.short	0x0000
        /*0084*/ 	.byte	0x00, 0xf0, 0x11, 0x00


	//----- nvinfo : EIATTR_SPARSE_MMA_MASK
	.align		4
.L_151:
        /*0088*/ 	.byte	0x03, 0x50
        /*008a*/ 	.short	0x0000


	//----- nvinfo : EIATTR_MAXREG_COUNT
	.align		4
        /*008c*/ 	.byte	0x03, 0x1b
        /*008e*/ 	.short	0x00ff


	//----- nvinfo : EIATTR_MERCURY_ISA_VERSION
	.align		4
        /*0090*/ 	.byte	0x03, 0x5f
        /*0092*/ 	.short	0x0101


	//----- nvinfo : EIATTR_VRC_CTA_INIT_COUNT
	.align		4
        /*0094*/ 	.byte	0x02, 0x4a
	.zero		1
	.zero		1


	//----- nvinfo : EIATTR_EXIT_INSTR_OFFSETS
	.align		4
        /*0098*/ 	.byte	0x04, 0x1c
        /*009a*/ 	.short	(.L_153 - .L_152)


	//   ....[0]....
.L_152:
        /*009c*/ 	.word	0x00000070


	//   ....[1]....
        /*00a0*/ 	.word	0x000002c0


	//   ....[2]....
        /*00a4*/ 	.word	0x000009a0


	//----- nvinfo : EIATTR_CRS_STACK_SIZE
	.align		4
.L_153:
        /*00a8*/ 	.byte	0x04, 0x1e
        /*00aa*/ 	.short	(.L_155 - .L_154)
.L_154:
        /*00ac*/ 	.word	0x00000000


	//----- nvinfo : EIATTR_CBANK_PARAM_SIZE
	.align		4
.L_155:
        /*00b0*/ 	.byte	0x03, 0x19
        /*00b2*/ 	.short	0x0034


	//----- nvinfo : EIATTR_PARAM_CBANK
	.align		4
        /*00b4*/ 	.byte	0x04, 0x0a
        /*00b6*/ 	.short	(.L_157 - .L_156)
	.align		4
.L_156:
        /*00b8*/ 	.word	index@(.nv.constant0._ZN11circles_gpu13tile_coverageEiiiPKfS1_S1_Phi)
        /*00bc*/ 	.short	0x0380
        /*00be*/ 	.short	0x0034


	//----- nvinfo : EIATTR_SW_WAR
	.align		4
.L_157:
        /*00c0*/ 	.byte	0x04, 0x36
        /*00c2*/ 	.short	(.L_159 - .L_158)
.L_158:
        /*00c4*/ 	.word	0x00000008
.L_159:


//--------------------- .nv.info._ZN11circles_gpu23scan_block_write_totalsILi128EEEvmPKjPjS3_ --------------------------
	.section	.nv.info._ZN11circles_gpu23scan_block_write_totalsILi128EEEvmPKjPjS3_,"",@"SHT_CUDA_INFO"
	.sectionflags	@""
	.align	4


	//----- nvinfo : EIATTR_CUDA_API_VERSION
	.align		4
        /*0000*/ 	.byte	0x04, 0x37
        /*0002*/ 	.short	(.L_161 - .L_160)
.L_160:
        /*0004*/ 	.word	0x00000082


	//----- nvinfo : EIATTR_KPARAM_INFO
	.align		4
.L_161:
        /*0008*/ 	.byte	0x04, 0x17
        /*000a*/ 	.short	(.L_163 - .L_162)
.L_162:
        /*000c*/ 	.word	0x00000000
        /*0010*/ 	.short	0x0003
        /*0012*/ 	.short	0x0018
        /*0014*/ 	.byte	0x00, 0xf5, 0x21, 0x00


	//----- nvinfo : EIATTR_KPARAM_INFO
	.align		4
.L_163:
        /*0018*/ 	.byte	0x04, 0x17
        /*001a*/ 	.short	(.L_165 - .L_164)
.L_164:
        /*001c*/ 	.word	0x00000000
        /*0020*/ 	.short	0x0002
        /*0022*/ 	.short	0x0010
        /*0024*/ 	.byte	0x00, 0xf5, 0x21, 0x00


	//----- nvinfo : EIATTR_KPARAM_INFO
	.align		4
.L_165:
        /*0028*/ 	.byte	0x04, 0x17
        /*002a*/ 	.short	(.L_167 - .L_166)
.L_166:
        /*002c*/ 	.word	0x00000000
        /*0030*/ 	.short	0x0001
        /*0032*/ 	.short	0x0008
        /*0034*/ 	.byte	0x00, 0xf5, 0x21, 0x00


	//----- nvinfo : EIATTR_KPARAM_INFO
	.align		4
.L_167:
        /*0038*/ 	.byte	0x04, 0x17
        /*003a*/ 	.short	(.L_169 - .L_168)
.L_168:
        /*003c*/ 	.word	0x00000000
        /*0040*/ 	.short	0x0000
        /*0042*/ 	.short	0x0000
        /*0044*/ 	.byte	0x00, 0xf0, 0x21, 0x00


	//----- nvinfo : EIATTR_SPARSE_MMA_MASK
	.align		4
.L_169:
        /*0048*/ 	.byte	0x03, 0x50
        /*004a*/ 	.short	0x0000


	//----- nvinfo : EIATTR_MAXREG_COUNT
	.align		4
        /*004c*/ 	.byte	0x03, 0x1b
        /*004e*/ 	.short	0x00ff


	//----- nvinfo : EIATTR_NUM_BARRIERS
	.align		4
        /*0050*/ 	.byte	0x02, 0x4c
        /*0052*/ 	.byte	0x01
	.zero		1


	//----- nvinfo : EIATTR_MERCURY_ISA_VERSION
	.align		4
        /*0054*/ 	.byte	0x03, 0x5f
        /*0056*/ 	.short	0x0101


	//----- nvinfo : EIATTR_COOP_GROUP_MASK_REGIDS
	.align		4
        /*0058*/ 	.byte	0x04, 0x29
        /*005a*/ 	.short	(.L_171 - .L_170)


	//   ....[0]....
.L_170:
        /*005c*/ 	.word	0xffffffff


	//   ....[1]....
        /*0060*/ 	.word	0xffffffff


	//   ....[2]....
        /*0064*/ 	.word	0xffffffff


	//   ....[3]....
        /*0068*/ 	.word	0xffffffff


	//   ....[4]....
        /*006c*/ 	.word	0xffffffff


	//   ....[5]....
        /*0070*/ 	.word	0xffffffff


	//   ....[6]....
        /*0074*/ 	.word	0xffffffff


	//   ....[7]....
        /*0078*/ 	.word	0xffffffff


	//   ....[8]....
        /*007c*/ 	.word	0xffffffff


	//   ....[9]....
        /*0080*/ 	.word	0xffffffff


	//   ....[10]....
        /*0084*/ 	.word	0x0500000e


	//   ....[11]....
        /*0088*/ 	.word	0x0500000e


	//   ....[12]....
        /*008c*/ 	.word	0x0500000e


	//   ....[13]....
        /*0090*/ 	.word	0x0500000e


	//   ....[14]....
        /*0094*/ 	.word	0x0500000e


	//----- nvinfo : EIATTR_COOP_GROUP_INSTR_OFFSETS
	.align		4
.L_171:
        /*0098*/ 	.byte	0x04, 0x28
        /*009a*/ 	.short	(.L_173 - .L_172)


	//   ....[0]....
.L_172:
        /*009c*/ 	.word	0x00000170


	//   ....[1]....
        /*00a0*/ 	.word	0x000001b0


	//   ....[2]....
        /*00a4*/ 	.word	0x000001e0


	//   ....[3]....
        /*00a8*/ 	.word	0x00000210


	//   ....[4]....
        /*00ac*/ 	.word	0x00000250


	//   ....[5]....
        /*00b0*/ 	.word	0x00000340


	//   ....[6]....
        /*00b4*/ 	.word	0x00000370


	//   ....[7]....
        /*00b8*/ 	.word	0x000003a0


	//   ....[8]....
        /*00bc*/ 	.word	0x000003d0


	//   ....[9]....
        /*00c0*/ 	.word	0x00000400


	//   ....[10]....
        /*00c4*/ 	.word	0x000005e0


	//   ....[11]....
        /*00c8*/ 	.word	0x00000660


	//   ....[12]....
        /*00cc*/ 	.word	0x000006e0


	//   ....[13]....
        /*00d0*/ 	.word	0x00000760


	//   ....[14]....
        /*00d4*/ 	.word	0x000007e0


	//----- nvinfo : EIATTR_VRC_CTA_INIT_COUNT
	.align		4
.L_173:
        /*00d8*/ 	.byte	0x02, 0x4a
	.zero		1
	.zero		1


	//----- nvinfo : EIATTR_EXIT_INSTR_OFFSETS
	.align		4
        /*00dc*/ 	.byte	0x04, 0x1c
        /*00de*/ 	.short	(.L_175 - .L_174)


	//   ....[0]....
.L_174:
        /*00e0*/ 	.word	0x00000540


	//   ....[1]....
        /*00e4*/ 	.word	0x00000580


	//----- nvinfo : EIATTR_CRS_STACK_SIZE
	.align		4
.L_175:
        /*00e8*/ 	.byte	0x04, 0x1e
        /*00ea*/ 	.short	(.L_177 - .L_176)
.L_176:
        /*00ec*/ 	.word	0x00000000


	//----- nvinfo : EIATTR_CBANK_PARAM_SIZE
	.align		4
.L_177:
        /*00f0*/ 	.byte	0x03, 0x19
        /*00f2*/ 	.short	0x0020


	//----- nvinfo : EIATTR_PARAM_CBANK
	.align		4
        /*00f4*/ 	.byte	0x04, 0x0a
        /*00f6*/ 	.short	(.L_179 - .L_178)
	.align		4
.L_178:
        /*00f8*/ 	.word	index@(.nv.constant0._ZN11circles_gpu23scan_block_write_totalsILi128EEEvmPKjPjS3_)
        /*00fc*/ 	.short	0x0380
        /*00fe*/ 	.short	0x0020


	//----- nvinfo : EIATTR_SW_WAR
	.align		4
.L_179:
        /*0100*/ 	.byte	0x04, 0x36
        /*0102*/ 	.short	(.L_181 - .L_180)
.L_180:
        /*0104*/ 	.word	0x00000008
.L_181:


//--------------------- .nv.info._ZN11circles_gpu11uniform_addEmPjPKj --------------------------
	.section	.nv.info._ZN11circles_gpu11uniform_addEmPjPKj,"",@"SHT_CUDA_INFO"
	.sectionflags	@""
	.align	4


	//----- nvinfo : EIATTR_CUDA_API_VERSION
	.align		4
        /*0000*/ 	.byte	0x04, 0x37
        /*0002*/ 	.short	(.L_183 - .L_182)
.L_182:
        /*0004*/ 	.word	0x00000082


	//----- nvinfo : EIATTR_KPARAM_INFO
	.align		4
.L_183:
        /*0008*/ 	.byte	0x04, 0x17
        /*000a*/ 	.short	(.L_185 - .L_184)
.L_184:
        /*000c*/ 	.word	0x00000000
        /*0010*/ 	.short	0x0002
        /*0012*/ 	.short	0x0010
        /*0014*/ 	.byte	0x00, 0xf5, 0x21, 0x00


	//----- nvinfo : EIATTR_KPARAM_INFO
	.align		4
.L_185:
        /*0018*/ 	.byte	0x04, 0x17
        /*001a*/ 	.short	(.L_187 - .L_186)
.L_186:
        /*001c*/ 	.word	0x00000000
        /*0020*/ 	.short	0x0001
        /*0022*/ 	.short	0x0008
        /*0024*/ 	.byte	0x00, 0xf5, 0x21, 0x00


	//----- nvinfo : EIATTR_KPARAM_INFO
	.align		4
.L_187:
        /*0028*/ 	.byte	0x04, 0x17
        /*002a*/ 	.short	(.L_189 - .L_188)
.L_188:
        /*002c*/ 	.word	0x00000000
        /*0030*/ 	.short	0x0000
        /*0032*/ 	.short	0x0000
        /*0034*/ 	.byte	0x00, 0xf0, 0x21, 0x00


	//----- nvinfo : EIATTR_SPARSE_MMA_MASK
	.align		4
.L_189:
        /*0038*/ 	.byte	0x03, 0x50
        /*003a*/ 	.short	0x0000


	//----- nvinfo : EIATTR_MAXREG_COUNT
	.align		4
        /*003c*/ 	.byte	0x03, 0x1b
        /*003e*/ 	.short	0x00ff


	//----- nvinfo : EIATTR_MERCURY_ISA_VERSION
	.align		4
        /*0040*/ 	.byte	0x03, 0x5f
        /*0042*/ 	.short	0x0101


	//----- nvinfo : EIATTR_VRC_CTA_INIT_COUNT
	.align		4
        /*0044*/ 	.byte	0x02, 0x4a
	.zero		1
	.zero		1


	//----- nvinfo : EIATTR_EXIT_INSTR_OFFSETS
	.align		4
        /*0048*/ 	.byte	0x04, 0x1c
        /*004a*/ 	.short	(.L_191 - .L_190)


	//   ....[0]....
.L_190:
        /*004c*/ 	.word	0x00000090


	//   ....[1]....
        /*0050*/ 	.word	0x00000170


	//----- nvinfo : EIATTR_CBANK_PARAM_SIZE
	.align		4
.L_191:
        /*0054*/ 	.byte	0x03, 0x19
        /*0056*/ 	.short	0x0018


	//----- nvinfo : EIATTR_PARAM_CBANK
	.align		4
        /*0058*/ 	.byte	0x04, 0x0a
        /*005a*/ 	.short	(.L_193 - .L_192)
	.align		4
.L_192:
        /*005c*/ 	.word	index@(.nv.constant0._ZN11circles_gpu11uniform_addEmPjPKj)
        /*0060*/ 	.short	0x0380
        /*0062*/ 	.short	0x0018


	//----- nvinfo : EIATTR_SW_WAR
	.align		4
.L_193:
        /*0064*/ 	.byte	0x04, 0x36
        /*0066*/ 	.short	(.L_195 - .L_194)
.L_194:
        /*0068*/ 	.word	0x00000008
.L_195:


//--------------------- .nv.info._ZN11circles_gpu24scan_singleCTA_inclusiveEmPKjPj --------------------------
	.section	.nv.info._ZN11circles_gpu24scan_singleCTA_inclusiveEmPKjPj,"",@"SHT_CUDA_INFO"
	.sectionflags	@""
	.align	4


	//----- nvinfo : EIATTR_CUDA_API_VERSION
	.align		4
        /*0000*/ 	.byte	0x04, 0x37
        /*0002*/ 	.short	(.L_197 - .L_196)
.L_196:
        /*0004*/ 	.word	0x00000082


	//----- nvinfo : EIATTR_KPARAM_INFO
	.align		4
.L_197:
        /*0008*/ 	.byte	0x04, 0x17
        /*000a*/ 	.short	(.L_199 - .L_198)
.L_198:
        /*000c*/ 	.word	0x00000000
        /*0010*/ 	.short	0x0002
        /*0012*/ 	.short	0x0010
        /*0014*/ 	.byte	0x00, 0xf5, 0x21, 0x00


	//----- nvinfo : EIATTR_KPARAM_INFO
	.align		4
.L_199:
        /*0018*/ 	.byte	0x04, 0x17
        /*001a*/ 	.short	(.L_201 - .L_200)
.L_200:
        /*001c*/ 	.word	0x00000000
        /*0020*/ 	.short	0x0001
        /*0022*/ 	.short	0x0008
        /*0024*/ 	.byte	0x00, 0xf5, 0x21, 0x00


	//----- nvinfo : EIATTR_KPARAM_INFO
	.align		4
.L_201:
        /*0028*/ 	.byte	0x04, 0x17
        /*002a*/ 	.short	(.L_203 - .L_202)
.L_202:
        /*002c*/ 	.word	0x00000000
        /*0030*/ 	.short	0x0000
        /*0032*/ 	.short	0x0000
        /*0034*/ 	.byte	0x00, 0xf0, 0x21, 0x00


	//----- nvinfo : EIATTR_SPARSE_MMA_MASK
	.align		4
.L_203:
        /*0038*/ 	.byte	0x03, 0x50
        /*003a*/ 	.short	0x0000


	//----- nvinfo : EIATTR_MAXREG_COUNT
	.align		4
        /*003c*/ 	.byte	0x03, 0x1b
        /*003e*/ 	.short	0x00ff


	//----- nvinfo : EIATTR_NUM_BARRIERS
	.align		4
        /*0040*/ 	.byte	0x02, 0x4c
        /*0042*/ 	.byte	0x01
	.zero		1


	//----- nvinfo : EIATTR_MERCURY_ISA_VERSION
	.align		4
        /*0044*/ 	.byte	0x03, 0x5f
        /*0046*/ 	.short	0x0101


	//----- nvinfo : EIATTR_COOP_GROUP_MASK_REGIDS
	.align		4
        /*0048*/ 	.byte	0x04, 0x29
        /*004a*/ 	.short	(.L_205 - .L_204)


	//   ....[0]....
.L_204:
        /*004c*/ 	.word	0xffffffff


	//   ....[1]....
        /*0050*/ 	.word	0xffffffff


	//   ....[2]....
        /*0054*/ 	.word	0xffffffff


	//   ....[3]....
        /*0058*/ 	.word	0xffffffff


	//   ....[4]....
        /*005c*/ 	.word	0xffffffff


	//   ....[5]....
        /*0060*/ 	.word	0xffffffff


	//   ....[6]....
        /*0064*/ 	.word	0xffffffff


	//   ....[7]....
        /*0068*/ 	.word	0xffffffff


	//   ....[8]....
        /*006c*/ 	.word	0xffffffff


	//   ....[9]....
        /*0070*/ 	.word	0xffffffff


	//   ....[10]....
        /*0074*/ 	.word	0x0500000a


	//   ....[11]....
        /*0078*/ 	.word	0x0500000a


	//   ....[12]....
        /*007c*/ 	.word	0x0500000a


	//   ....[13]....
        /*0080*/ 	.word	0x0500000a


	//   ....[14]....
        /*0084*/ 	.word	0x0500000a


	//----- nvinfo : EIATTR_COOP_GROUP_INSTR_OFFSETS
	.align		4
.L_205:
        /*0088*/ 	.byte	0x04, 0x28
        /*008a*/ 	.short	(.L_207 - .L_206)


	//   ....[0]....
.L_206:
        /*008c*/ 	.word	0x00000150


	//   ....[1]....
        /*0090*/ 	.word	0x00000180


	//   ....[2]....
        /*0094*/ 	.word	0x000001b0


	//   ....[3]....
        /*0098*/ 	.word	0x000001e0


	//   ....[4]....
        /*009c*/ 	.word	0x00000220


	//   ....[5]....
        /*00a0*/ 	.word	0x00000330


	//   ....[6]....
        /*00a4*/ 	.word	0x00000360


	//   ....[7]....
        /*00a8*/ 	.word	0x00000390


	//   ....[8]....
        /*00ac*/ 	.word	0x000003c0


	//   ....[9]....
        /*00b0*/ 	.word	0x000003f0


	//   ....[10]....
        /*00b4*/ 	.word	0x00000540


	//   ....[11]....
        /*00b8*/ 	.word	0x000005c0


	//   ....[12]....
        /*00bc*/ 	.word	0x00000640


	//   ....[13]....
        /*00c0*/ 	.word	0x000006c0


	//   ....[14]....
        /*00c4*/ 	.word	0x00000740


	//----- nvinfo : EIATTR_VRC_CTA_INIT_COUNT
	.align		4
.L_207:
        /*00c8*/ 	.byte	0x02, 0x4a
	.zero		1
	.zero		1


	//----- nvinfo : EIATTR_EXIT_INSTR_OFFSETS
	.align		4
        /*00cc*/ 	.byte	0x04, 0x1c
        /*00ce*/ 	.short	(.L_209 - .L_208)


	//   ....[0]....
.L_208:
        /*00d0*/ 	.word	0x00000480


	//   ....[1]....
        /*00d4*/ 	.word	0x000004e0


	//----- nvinfo : EIATTR_CRS_STACK_SIZE
	.align		4
.L_209:
        /*00d8*/ 	.byte	0x04, 0x1e
        /*00da*/ 	.short	(.L_211 - .L_210)
.L_210:
        /*00dc*/ 	.word	0x00000000


	//----- nvinfo : EIATTR_CBANK_PARAM_SIZE
	.align		4
.L_211:
        /*00e0*/ 	.byte	0x03, 0x19
        /*00e2*/ 	.short	0x0018


	//----- nvinfo : EIATTR_PARAM_CBANK
	.align		4
        /*00e4*/ 	.byte	0x04, 0x0a
        /*00e6*/ 	.short	(.L_213 - .L_212)
	.align		4
.L_212:
        /*00e8*/ 	.word	index@(.nv.constant0._ZN11circles_gpu24scan_singleCTA_inclusiveEmPKjPj)
        /*00ec*/ 	.short	0x0380
        /*00ee*/ 	.short	0x0018


	//----- nvinfo : EIATTR_SW_WAR
	.align		4
.L_213:
        /*00f0*/ 	.byte	0x04, 0x36
        /*00f2*/ 	.short	(.L_215 - .L_214)
.L_214:
        /*00f4*/ 	.word	0x00000008
.L_215:


//--------------------- .nv.info._ZN11circles_gpu25widen_u8_to_u32_vec4_safeEPKhPjm --------------------------
	.section	.nv.info._ZN11circles_gpu25widen_u8_to_u32_vec4_safeEPKhPjm,"",@"SHT_CUDA_INFO"
	.sectionflags	@""
	.align	4


	//----- nvinfo : EIATTR_CUDA_API_VERSION
	.align		4
        /*0000*/ 	.byte	0x04, 0x37
        /*0002*/ 	.short	(.L_217 - .L_216)
.L_216:
        /*0004*/ 	.word	0x00000082


	//----- nvinfo : EIATTR_KPARAM_INFO
	.align		4
.L_217:
        /*0008*/ 	.byte	0x04, 0x17
        /*000a*/ 	.short	(.L_219 - .L_218)
.L_218:
        /*000c*/ 	.word	0x00000000
        /*0010*/ 	.short	0x0002
        /*0012*/ 	.short	0x0010
        /*0014*/ 	.byte	0x00, 0xf0, 0x21, 0x00


	//----- nvinfo : EIATTR_KPARAM_INFO
	.align		4
.L_219:
        /*0018*/ 	.byte	0x04, 0x17
        /*001a*/ 	.short	(.L_221 - .L_220)
.L_220:
        /*001c*/ 	.word	0x00000000
        /*0020*/ 	.short	0x0001
        /*0022*/ 	.short	0x0008
        /*0024*/ 	.byte	0x00, 0xf5, 0x21, 0x00


	//----- nvinfo : EIATTR_KPARAM_INFO
	.align		4
.L_221:
        /*0028*/ 	.byte	0x04, 0x17
        /*002a*/ 	.short	(.L_223 - .L_222)
.L_222:
        /*002c*/ 	.word	0x00000000
        /*0030*/ 	.short	0x0000
        /*0032*/ 	.short	0x0000
        /*0034*/ 	.byte	0x00, 0xf5, 0x21, 0x00


	//----- nvinfo : EIATTR_SPARSE_MMA_MASK
	.align		4
.L_223:
        /*0038*/ 	.byte	0x03, 0x50
        /*003a*/ 	.short	0x0000


	//----- nvinfo : EIATTR_MAXREG_COUNT
	.align		4
        /*003c*/ 	.byte	0x03, 0x1b
        /*003e*/ 	.short	0x00ff


	//----- nvinfo : EIATTR_MERCURY_ISA_VERSION
	.align		4
        /*0040*/ 	.byte	0x03, 0x5f
        /*0042*/ 	.short	0x0101


	//----- nvinfo : EIATTR_VRC_CTA_INIT_COUNT
	.align		4
        /*0044*/ 	.byte	0x02, 0x4a
	.zero		1
	.zero		1


	//----- nvinfo : EIATTR_EXIT_INSTR_OFFSETS
	.align		4
        /*0048*/ 	.byte	0x04, 0x1c
        /*004a*/ 	.short	(.L_225 - .L_224)


	//   ....[0]....
.L_224:
        /*004c*/ 	.word	0x00000110


	//   ....[1]....
        /*0050*/ 	.word	0x00000250


	//   ....[2]....
        /*0054*/ 	.word	0x00000380


	//   ....[3]....
        /*0058*/ 	.word	0x00000470


	//----- nvinfo : EIATTR_CRS_STACK_SIZE
	.align		4
.L_225:
        /*005c*/ 	.byte	0x04, 0x1e
        /*005e*/ 	.short	(.L_227 - .L_226)
.L_226:
        /*0060*/ 	.word	0x00000000


	//----- nvinfo : EIATTR_CBANK_PARAM_SIZE
	.align		4
.L_227:
        /*0064*/ 	.byte	0x03, 0x19
        /*0066*/ 	.short	0x0018


	//----- nvinfo : EIATTR_PARAM_CBANK
	.align		4
        /*0068*/ 	.byte	0x04, 0x0a
        /*006a*/ 	.short	(.L_229 - .L_228)
	.align		4
.L_228:
        /*006c*/ 	.word	index@(.nv.constant0._ZN11circles_gpu25widen_u8_to_u32_vec4_safeEPKhPjm)
        /*0070*/ 	.short	0x0380
        /*0072*/ 	.short	0x0018


	//----- nvinfo : EIATTR_SW_WAR
	.align		4
.L_229:
        /*0074*/ 	.byte	0x04, 0x36
        /*0076*/ 	.short	(.L_231 - .L_230)
.L_230:
        /*0078*/ 	.word	0x00000008
.L_231:


//--------------------- .nv.info._ZN11circles_gpu9fill_dataEPhPjj --------------------------
	.section	.nv.info._ZN11circles_gpu9fill_dataEPhPjj,"",@"SHT_CUDA_INFO"
	.sectionflags	@""
	.align	4


	//----- nvinfo : EIATTR_CUDA_API_VERSION
	.align		4
        /*0000*/ 	.byte	0x04, 0x37
        /*0002*/ 	.short	(.L_233 - .L_232)
.L_232:
        /*0004*/ 	.word	0x00000082


	//----- nvinfo : EIATTR_KPARAM_INFO
	.align		4
.L_233:
        /*0008*/ 	.byte	0x04, 0x17
        /*000a*/ 	.short	(.L_235 - .L_234)
.L_234:
        /*000c*/ 	.word	0x00000000
        /*0010*/ 	.short	0x0002
        /*0012*/ 	.short	0x0010
        /*0014*/ 	.byte	0x00, 0xf0, 0x11, 0x00


	//----- nvinfo : EIATTR_KPARAM_INFO
	.align		4
.L_235:
        /*0018*/ 	.byte	0x04, 0x17
        /*001a*/ 	.short	(.L_237 - .L_236)
.L_236:
        /*001c*/ 	.word	0x00000000
        /*0020*/ 	.short	0x0001
        /*0022*/ 	.short	0x0008
        /*0024*/ 	.byte	0x00, 0xf5, 0x21, 0x00


	//----- nvinfo : EIATTR_KPARAM_INFO
	.align		4
.L_237:
        /*0028*/ 	.byte	0x04, 0x17
        /*002a*/ 	.short	(.L_239 - .L_238)
.L_238:
        /*002c*/ 	.word	0x00000000
        /*0030*/ 	.short	0x0000
        /*0032*/ 	.short	0x0000
        /*0034*/ 	.byte	0x00, 0xf5, 0x21, 0x00


	//----- nvinfo : EIATTR_SPARSE_MMA_MASK
	.align		4
.L_239:
        /*0038*/ 	.byte	0x03, 0x50
        /*003a*/ 	.short	0x0000


	//----- nvinfo : EIATTR_MAXREG_COUNT
	.align		4
        /*003c*/ 	.byte	0x03, 0x1b
        /*003e*/ 	.short	0x00ff


	//----- nvinfo : EIATTR_MERCURY_ISA_VERSION
	.align		4
        /*0040*/ 	.byte	0x03, 0x5f
        /*0042*/ 	.short	0x0101


	//----- nvinfo : EIATTR_VRC_CTA_INIT_COUNT
	.align		4
        /*0044*/ 	.byte	0x02, 0x4a
	.zero		1
	.zero		1


	//----- nvinfo : EIATTR_EXIT_INSTR_OFFSETS
	.align		4
        /*0048*/ 	.byte	0x04, 0x1c
        /*004a*/ 	.short	(.L_241 - .L_240)


	//   ....[0]....
.L_240:
        /*004c*/ 	.word	0x00000070


	//   ....[1]....
        /*0050*/ 	.word	0x00000100


	//----- nvinfo : EIATTR_CBANK_PARAM_SIZE
	.align		4
.L_241:
        /*0054*/ 	.byte	0x03, 0x19
        /*0056*/ 	.short	0x0014


	//----- nvinfo : EIATTR_PARAM_CBANK
	.align		4
        /*0058*/ 	.byte	0x04, 0x0a
        /*005a*/ 	.short	(.L_243 - .L_242)
	.align		4
.L_242:
        /*005c*/ 	.word	index@(.nv.constant0._ZN11circles_gpu9fill_dataEPhPjj)
        /*0060*/ 	.short	0x0380
        /*0062*/ 	.short	0x0014


	//----- nvinfo : EIATTR_SW_WAR
	.align		4
.L_243:
        /*0064*/ 	.byte	0x04, 0x36
        /*0066*/ 	.short	(.L_245 - .L_244)
.L_244:
        /*0068*/ 	.word	0x00000008
.L_245:


//--------------------- .nv.info._ZN11circles_gpu4scanEmPKjS1_Pj --------------------------
	.section	.nv.info._ZN11circles_gpu4scanEmPKjS1_Pj,"",@"SHT_CUDA_INFO"
	.sectionflags	@""
	.align	4


	//----- nvinfo : EIATTR_CUDA_API_VERSION
	.align		4
        /*0000*/ 	.byte	0x04, 0x37
        /*0002*/ 	.short	(.L_247 - .L_246)
.L_246:
        /*0004*/ 	.word	0x00000082


	//----- nvinfo : EIATTR_KPARAM_INFO
	.align		4
.L_247:
        /*0008*/ 	.byte	0x04, 0x17
        /*000a*/ 	.short	(.L_249 - .L_248)
.L_248:
        /*000c*/ 	.word	0x00000000
        /*0010*/ 	.short	0x0003
        /*0012*/ 	.short	0x0018
        /*0014*/ 	.byte	0x00, 0xf5, 0x21, 0x00


	//----- nvinfo : EIATTR_KPARAM_INFO
	.align		4
.L_249:
        /*0018*/ 	.byte	0x04, 0x17
        /*001a*/ 	.short	(.L_251 - .L_250)
.L_250:
        /*001c*/ 	.word	0x00000000
        /*0020*/ 	.short	0x0002
        /*0022*/ 	.short	0x0010
        /*0024*/ 	.byte	0x00, 0xf5, 0x21, 0x00


	//----- nvinfo : EIATTR_KPARAM_INFO
	.align		4
.L_251:
        /*0028*/ 	.byte	0x04, 0x17
        /*002a*/ 	.short	(.L_253 - .L_252)
.L_252:
        /*002c*/ 	.word	0x00000000
        /*0030*/ 	.short	0x0001
        /*0032*/ 	.short	0x0008
        /*0034*/ 	.byte	0x00, 0xf5, 0x21, 0x00


	//----- nvinfo : EIATTR_KPARAM_INFO
	.align		4
.L_253:
        /*0038*/ 	.byte	0x04, 0x17
        /*003a*/ 	.short	(.L_255 - .L_254)
.L_254:
        /*003c*/ 	.word	0x00000000
        /*0040*/ 	.short	0x0000
        /*0042*/ 	.short	0x0000
        /*0044*/ 	.byte	0x00, 0xf0, 0x21, 0x00


	//----- nvinfo : EIATTR_SPARSE_MMA_MASK
	.align		4
.L_255:
        /*0048*/ 	.byte	0x03, 0x50
        /*004a*/ 	.short	0x0000


	//----- nvinfo : EIATTR_MAXREG_COUNT
	.align		4
        /*004c*/ 	.byte	0x03, 0x1b
        /*004e*/ 	.short	0x00ff


	//----- nvinfo : EIATTR_NUM_BARRIERS
	.align		4
        /*0050*/ 	.byte	0x02, 0x4c
        /*0052*/ 	.byte	0x01
	.zero		1


	//----- nvinfo : EIATTR_MERCURY_ISA_VERSION
	.align		4
        /*0054*/ 	.byte	0x03, 0x5f
        /*0056*/ 	.short	0x0101


	//----- nvinfo : EIATTR_VRC_CTA_INIT_COUNT
	.align		4
        /*0058*/ 	.byte	0x02, 0x4a
	.zero		1
	.zero		1


	//----- nvinfo : EIATTR_EXIT_INSTR_OFFSETS
	.align		4
        /*005c*/ 	.byte	0x04, 0x1c
        /*005e*/ 	.short	(.L_257 - .L_256)


	//   ....[0]....
.L_256:
        /*0060*/ 	.word	0x00000690


	//   ....[1]....
        /*0064*/ 	.word	0x00000700


	//----- nvinfo : EIATTR_CBANK_PARAM_SIZE
	.align		4
.L_257:
        /*0068*/ 	.byte	0x03, 0x19
        /*006a*/ 	.short	0x0020


	//----- nvinfo : EIATTR_PARAM_CBANK
	.align		4
        /*006c*/ 	.byte	0x04, 0x0a
        /*006e*/ 	.short	(.L_259 - .L_258)
	.align		4
.L_258:
        /*0070*/ 	.word	index@(.nv.constant0._ZN11circles_gpu4scanEmPKjS1_Pj)
        /*0074*/ 	.short	0x0380
        /*0076*/ 	.short	0x0020


	//----- nvinfo : EIATTR_SW_WAR
	.align		4
.L_259:
        /*0078*/ 	.byte	0x04, 0x36
        /*007a*/ 	.short	(.L_261 - .L_260)
.L_260:
        /*007c*/ 	.word	0x00000008
.L_261:


//--------------------- .nv.info._ZN11circles_gpu10scan_blockEmPKjPj --------------------------
	.section	.nv.info._ZN11circles_gpu10scan_blockEmPKjPj,"",@"SHT_CUDA_INFO"
	.sectionflags	@""
	.align	4


	//----- nvinfo : EIATTR_CUDA_API_VERSION
	.align		4
        /*0000*/ 	.byte	0x04, 0x37
        /*0002*/ 	.short	(.L_263 - .L_262)
.L_262:
        /*0004*/ 	.word	0x00000082


	//----- nvinfo : EIATTR_KPARAM_INFO
	.align		4
.L_263:
        /*0008*/ 	.byte	0x04, 0x17
        /*000a*/ 	.short	(.L_265 - .L_264)
.L_264:
        /*000c*/ 	.word	0x00000000
        /*0010*/ 	.short	0x0002
        /*0012*/ 	.short	0x0010
        /*0014*/ 	.byte	0x00, 0xf5, 0x21, 0x00


	//----- nvinfo : EIATTR_KPARAM_INFO
	.align		4
.L_265:
        /*0018*/ 	.byte	0x04, 0x17
        /*001a*/ 	.short	(.L_267 - .L_266)
.L_266:
        /*001c*/ 	.word	0x00000000
        /*0020*/ 	.short	0x0001
        /*0022*/ 	.short	0x0008
        /*0024*/ 	.byte	0x00, 0xf5, 0x21, 0x00


	//----- nvinfo : EIATTR_KPARAM_INFO
	.align		4
.L_267:
        /*0028*/ 	.byte	0x04, 0x17
        /*002a*/ 	.short	(.L_269 - .L_268)
.L_268:
        /*002c*/ 	.word	0x00000000
        /*0030*/ 	.short	0x0000
        /*0032*/ 	.short	0x0000
        /*0034*/ 	.byte	0x00, 0xf0, 0x21, 0x00


	//----- nvinfo : EIATTR_SPARSE_MMA_MASK
	.align		4
.L_269:
        /*0038*/ 	.byte	0x03, 0x50
        /*003a*/ 	.short	0x0000


	//----- nvinfo : EIATTR_MAXREG_COUNT
	.align		4
        /*003c*/ 	.byte	0x03, 0x1b
        /*003e*/ 	.short	0x00ff


	//----- nvinfo : EIATTR_NUM_BARRIERS
	.align		4
        /*0040*/ 	.byte	0x02, 0x4c
        /*0042*/ 	.byte	0x01
	.zero		1


	//----- nvinfo : EIATTR_MERCURY_ISA_VERSION
	.align		4
        /*0044*/ 	.byte	0x03, 0x5f
        /*0046*/ 	.short	0x0101


	//----- nvinfo : EIATTR_COOP_GROUP_MASK_REGIDS
	.align		4
        /*0048*/ 	.byte	0x04, 0x29
        /*004a*/ 	.short	(.L_271 - .L_270)


	//   ....[0]....
.L_270:
        /*004c*/ 	.word	0xffffffff


	//   ....[1]....
        /*0050*/ 	.word	0xffffffff


	//   ....[2]....
        /*0054*/ 	.word	0xffffffff


	//   ....[3]....
        /*0058*/ 	.word	0xffffffff


	//   ....[4]....
        /*005c*/ 	.word	0xffffffff


	//   ....[5]....
        /*0060*/ 	.word	0xffffffff


	//   ....[6]....
        /*0064*/ 	.word	0xffffffff


	//   ....[7]....
        /*0068*/ 	.word	0xffffffff


	//   ....[8]....
        /*006c*/ 	.word	0xffffffff


	//   ....[9]....
        /*0070*/ 	.word	0xffffffff


	//   ....[10]....
        /*0074*/ 	.word	0x0500000b


	//   ....[11]....
        /*0078*/ 	.word	0x0500000b


	//   ....[12]....
        /*007c*/ 	.word	0x0500000b


	//   ....[13]....
        /*0080*/ 	.word	0x0500000b


	//   ....[14]....
        /*0084*/ 	.word	0x0500000b


	//----- nvinfo : EIATTR_COOP_GROUP_INSTR_OFFSETS
	.align		4
.L_271:
        /*0088*/ 	.byte	0x04, 0x28
        /*008a*/ 	.short	(.L_273 - .L_272)


	//   ....[0]....
.L_272:
        /*008c*/ 	.word	0x000000e0


	//   ....[1]....
        /*0090*/ 	.word	0x00000120


	//   ....[2]....
        /*0094*/ 	.word	0x00000150


	//   ....[3]....
        /*0098*/ 	.word	0x00000180


	//   ....[4]....
        /*009c*/ 	.word	0x000001c0


	//   ....[5]....
        /*00a0*/ 	.word	0x00000290


	//   ....[6]....
        /*00a4*/ 	.word	0x000002c0


	//   ....[7]....
        /*00a8*/ 	.word	0x000002f0


	//   ....[8]....
        /*00ac*/ 	.word	0x00000320


	//   ....[9]....
        /*00b0*/ 	.word	0x00000350


	//   ....[10]....
        /*00b4*/ 	.word	0x00000480


	//   ....[11]....
        /*00b8*/ 	.word	0x00000500


	//   ....[12]....
        /*00bc*/ 	.word	0x00000580


	//   ....[13]....
        /*00c0*/ 	.word	0x00000600


	//   ....[14]....
        /*00c4*/ 	.word	0x00000670


	//----- nvinfo : EIATTR_VRC_CTA_INIT_COUNT
	.align		4
.L_273:
        /*00c8*/ 	.byte	0x02, 0x4a
	.zero		1
	.zero		1


	//----- nvinfo : EIATTR_EXIT_INSTR_OFFSETS
	.align		4
        /*00cc*/ 	.byte	0x04, 0x1c
        /*00ce*/ 	.short	(.L_275 - .L_274)


	//   ....[0]....
.L_274:
        /*00d0*/ 	.word	0x00000420


	//----- nvinfo : EIATTR_CRS_STACK_SIZE
	.align		4
.L_275:
        /*00d4*/ 	.byte	0x04, 0x1e
        /*00d6*/ 	.short	(.L_277 - .L_276)
.L_276:
        /*00d8*/ 	.word	0x00000000


	//----- nvinfo : EIATTR_CBANK_PARAM_SIZE
	.align		4
.L_277:
        /*00dc*/ 	.byte	0x03, 0x19
        /*00de*/ 	.short	0x0018


	//----- nvinfo : EIATTR_PARAM_CBANK
	.align		4
        /*00e0*/ 	.byte	0x04, 0x0a
        /*00e2*/ 	.short	(.L_279 - .L_278)
	.align		4
.L_278:
        /*00e4*/ 	.word	index@(.nv.constant0._ZN11circles_gpu10scan_blockEmPKjPj)
        /*00e8*/ 	.short	0x0380
        /*00ea*/ 	.short	0x0018


	//----- nvinfo : EIATTR_SW_WAR
	.align		4
.L_279:
        /*00ec*/ 	.byte	0x04, 0x36
        /*00ee*/ 	.short	(.L_281 - .L_280)
.L_280:
        /*00f0*/ 	.word	0x00000008
.L_281:


//--------------------- .nv.info._ZN11circles_gpu6reduceEmPKjPj --------------------------
	.section	.nv.info._ZN11circles_gpu6reduceEmPKjPj,"",@"SHT_CUDA_INFO"
	.sectionflags	@""
	.align	4


	//----- nvinfo : EIATTR_CUDA_API_VERSION
	.align		4
        /*0000*/ 	.byte	0x04, 0x37
        /*0002*/ 	.short	(.L_283 - .L_282)
.L_282:
        /*0004*/ 	.word	0x00000082


	//----- nvinfo : EIATTR_KPARAM_INFO
	.align		4
.L_283:
        /*0008*/ 	.byte	0x04, 0x17
        /*000a*/ 	.short	(.L_285 - .L_284)
.L_284:
        /*000c*/ 	.word	0x00000000
        /*0010*/ 	.short	0x0002
        /*0012*/ 	.short	0x0010
        /*0014*/ 	.byte	0x00, 0xf5, 0x21, 0x00


	//----- nvinfo : EIATTR_KPARAM_INFO
	.align		4
.L_285:
        /*0018*/ 	.byte	0x04, 0x17
        /*001a*/ 	.short	(.L_287 - .L_286)
.L_286:
        /*001c*/ 	.word	0x00000000
        /*0020*/ 	.short	0x0001
        /*0022*/ 	.short	0x0008
        /*0024*/ 	.byte	0x00, 0xf5, 0x21, 0x00


	//----- nvinfo : EIATTR_KPARAM_INFO
	.align		4
.L_287:
        /*0028*/ 	.byte	0x04, 0x17
        /*002a*/ 	.short	(.L_289 - .L_288)
.L_288:
        /*002c*/ 	.word	0x00000000
        /*0030*/ 	.short	0x0000
        /*0032*/ 	.short	0x0000
        /*0034*/ 	.byte	0x00, 0xf0, 0x21, 0x00


	//----- nvinfo : EIATTR_SPARSE_MMA_MASK
	.align		4
.L_289:
        /*0038*/ 	.byte	0x03, 0x50
        /*003a*/ 	.short	0x0000


	//----- nvinfo : EIATTR_MAXREG_COUNT
	.align		4
        /*003c*/ 	.byte	0x03, 0x1b
        /*003e*/ 	.short	0x00ff


	//----- nvinfo : EIATTR_NUM_BARRIERS
	.align		4
        /*0040*/ 	.byte	0x02, 0x4c
        /*0042*/ 	.byte	0x01
	.zero		1


	//----- nvinfo : EIATTR_MERCURY_ISA_VERSION
	.align		4
        /*0044*/ 	.byte	0x03, 0x5f
        /*0046*/ 	.short	0x0101


	//----- nvinfo : EIATTR_COOP_GROUP_MASK_REGIDS
	.align		4
        /*0048*/ 	.byte	0x04, 0x29
        /*004a*/ 	.short	(.L_291 - .L_290)


	//   ....[0]....
.L_290:
        /*004c*/ 	.word	0xffffffff


	//   ....[1]....
        /*0050*/ 	.word	0xffffffff


	//   ....[2]....
        /*0054*/ 	.word	0xffffffff


	//   ....[3]....
        /*0058*/ 	.word	0xffffffff


	//   ....[4]....
        /*005c*/ 	.word	0xffffffff


	//   ....[5]....
        /*0060*/ 	.word	0xffffffff


	//   ....[6]....
        /*0064*/ 	.word	0xffffffff


	//----- nvinfo : EIATTR_COOP_GROUP_INSTR_OFFSETS
	.align		4
.L_291:
        /*0068*/ 	.byte	0x04, 0x28
        /*006a*/ 	.short	(.L_293 - .L_292)


	//   ....[0]....
.L_292:
        /*006c*/ 	.word	0x00000100


	//   ....[1]....
        /*0070*/ 	.word	0x00000120


	//   ....[2]....
        /*0074*/ 	.word	0x00000140


	//   ....[3]....
        /*0078*/ 	.word	0x00000170


	//   ....[4]....
        /*007c*/ 	.word	0x000001b0


	//   ....[5]....
        /*0080*/ 	.word	0x000002a0


	//   ....[6]....
        /*0084*/ 	.word	0x000002c0


	//----- nvinfo : EIATTR_VRC_CTA_INIT_COUNT
	.align		4
.L_293:
        /*0088*/ 	.byte	0x02, 0x4a
	.zero		1
	.zero		1


	//----- nvinfo : EIATTR_EXIT_INSTR_OFFSETS
	.align		4
        /*008c*/ 	.byte	0x04, 0x1c
        /*008e*/ 	.short	(.L_295 - .L_294)


	//   ....[0]....
.L_294:
        /*0090*/ 	.word	0x00000210


	//   ....[1]....
        /*0094*/ 	.word	0x000002d0


	//   ....[2]....
        /*0098*/ 	.word	0x00000320


	//----- nvinfo : EIATTR_CBANK_PARAM_SIZE
	.align		4
.L_295:
        /*009c*/ 	.byte	0x03, 0x19
        /*009e*/ 	.short	0x0018


	//----- nvinfo : EIATTR_PARAM_CBANK
	.align		4
        /*00a0*/ 	.byte	0x04, 0x0a
        /*00a2*/ 	.short	(.L_297 - .L_296)
	.align		4
.L_296:
        /*00a4*/ 	.word	index@(.nv.constant0._ZN11circles_gpu6reduceEmPKjPj)
        /*00a8*/ 	.short	0x0380
        /*00aa*/ 	.short	0x0018


	//----- nvinfo : EIATTR_SW_WAR
	.align		4
.L_297:
        /*00ac*/ 	.byte	0x04, 0x36
        /*00ae*/ 	.short	(.L_299 - .L_298)
.L_298:
        /*00b0*/ 	.word	0x00000008
.L_299:


//--------------------- .nv.info._ZN11circles_gpu12reduce_uint8EmPKhPj --------------------------
	.section	.nv.info._ZN11circles_gpu12reduce_uint8EmPKhPj,"",@"SHT_CUDA_INFO"
	.sectionflags	@""
	.align	4


	//----- nvinfo : EIATTR_CUDA_API_VERSION
	.align		4
        /*0000*/ 	.byte	0x04, 0x37
        /*0002*/ 	.short	(.L_301 - .L_300)
.L_300:
        /*0004*/ 	.word	0x00000082


	//----- nvinfo : EIATTR_KPARAM_INFO
	.align		4
.L_301:
        /*0008*/ 	.byte	0x04, 0x17
        /*000a*/ 	.short	(.L_303 - .L_302)
.L_302:
        /*000c*/ 	.word	0x00000000
        /*0010*/ 	.short	0x0002
        /*0012*/ 	.short	0x0010
        /*0014*/ 	.byte	0x00, 0xf5, 0x21, 0x00


	//----- nvinfo : EIATTR_KPARAM_INFO
	.align		4
.L_303:
        /*0018*/ 	.byte	0x04, 0x17
        /*001a*/ 	.short	(.L_305 - .L_304)
.L_304:
        /*001c*/ 	.word	0x00000000
        /*0020*/ 	.short	0x0001
        /*0022*/ 	.short	0x0008
        /*0024*/ 	.byte	0x00, 0xf5, 0x21, 0x00


	//----- nvinfo : EIATTR_KPARAM_INFO
	.align		4
.L_305:
        /*0028*/ 	.byte	0x04, 0x17
        /*002a*/ 	.short	(.L_307 - .L_306)
.L_306:
        /*002c*/ 	.word	0x00000000
        /*0030*/ 	.short	0x0000
        /*0032*/ 	.short	0x0000
        /*0034*/ 	.byte	0x00, 0xf0, 0x21, 0x00


	//----- nvinfo : EIATTR_SPARSE_MMA_MASK
	.align		4
.L_307:
        /*0038*/ 	.byte	0x03, 0x50
        /*003a*/ 	.short	0x0000


	//----- nvinfo : EIATTR_MAXREG_COUNT
	.align		4
        /*003c*/ 	.byte	0x03, 0x1b
        /*003e*/ 	.short	0x00ff


	//----- nvinfo : EIATTR_NUM_BARRIERS
	.align		4
        /*0040*/ 	.byte	0x02, 0x4c
        /*0042*/ 	.byte	0x01
	.zero		1


	//----- nvinfo : EIATTR_MERCURY_ISA_VERSION
	.align		4
        /*0044*/ 	.byte	0x03, 0x5f
        /*0046*/ 	.short	0x0101


	//----- nvinfo : EIATTR_COOP_GROUP_MASK_REGIDS
	.align		4
        /*0048*/ 	.byte	0x04, 0x29
        /*004a*/ 	.short	(.L_309 - .L_308)


	//   ....[0]....
.L_308:
        /*004c*/ 	.word	0xffffffff


	//   ....[1]....
        /*0050*/ 	.word	0xffffffff


	//   ....[2]....
        /*0054*/ 	.word	0xffffffff


	//   ....[3]....
        /*0058*/ 	.word	0xffffffff


	//   ....[4]....
        /*005c*/ 	.word	0xffffffff


	//   ....[5]....
        /*0060*/ 	.word	0xffffffff


	//   ....[6]....
        /*0064*/ 	.word	0xffffffff


	//----- nvinfo : EIATTR_COOP_GROUP_INSTR_OFFSETS
	.align		4
.L_309:
        /*0068*/ 	.byte	0x04, 0x28
        /*006a*/ 	.short	(.L_311 - .L_310)


	//   ....[0]....
.L_310:
        /*006c*/ 	.word	0x00000100


	//   ....[1]....
        /*0070*/ 	.word	0x00000120


	//   ....[2]....
        /*0074*/ 	.word	0x00000140


	//   ....[3]....
        /*0078*/ 	.word	0x00000170


	//   ....[4]....
        /*007c*/ 	.word	0x000001b0


	//   ....[5]....
        /*0080*/ 	.word	0x000002a0


	//   ....[6]....
        /*0084*/ 	.word	0x000002c0


	//----- nvinfo : EIATTR_VRC_CTA_INIT_COUNT
	.align		4
.L_311:
        /*0088*/ 	.byte	0x02, 0x4a
	.zero		1
	.zero		1


	//----- nvinfo : EIATTR_EXIT_INSTR_OFFSETS
	.align		4
        /*008c*/ 	.byte	0x04, 0x1c
        /*008e*/ 	.short	(.L_313 - .L_312)


	//   ....[0]....
.L_312:
        /*0090*/ 	.word	0x00000210


	//   ....[1]....
        /*0094*/ 	.word	0x000002d0


	//   ....[2]....
        /*0098*/ 	.word	0x00000320


	//----- nvinfo : EIATTR_CBANK_PARAM_SIZE
	.align		4
.L_313:
        /*009c*/ 	.byte	0x03, 0x19
        /*009e*/ 	.short	0x0018


	//----- nvinfo : EIATTR_PARAM_CBANK
	.align		4
        /*00a0*/ 	.byte	0x04, 0x0a
        /*00a2*/ 	.short	(.L_315 - .L_314)
	.align		4
.L_314:
        /*00a4*/ 	.word	index@(.nv.constant0._ZN11circles_gpu12reduce_uint8EmPKhPj)
        /*00a8*/ 	.short	0x0380
        /*00aa*/ 	.short	0x0018


	//----- nvinfo : EIATTR_SW_WAR
	.align		4
.L_315:
        /*00ac*/ 	.byte	0x04, 0x36
        /*00ae*/ 	.short	(.L_317 - .L_316)
.L_316:
        /*00b0*/ 	.word	0x00000008
.L_317:


//--------------------- .nv.callgraph             --------------------------
	.section	.nv.callgraph,"",@"SHT_CUDA_CALLGRAPH"
	.align	4
	.sectionentsize	8
	.align		4
        /*0000*/ 	.word	0x00000000
	.align		4
        /*0004*/ 	.word	0xffffffff
	.align		4
        /*0008*/ 	.word	0x00000000
	.align		4
        /*000c*/ 	.word	0xfffffffe
	.align		4
        /*0010*/ 	.word	0x00000000
	.align		4
        /*0014*/ 	.word	0xfffffffd
	.align		4
        /*0018*/ 	.word	0x00000000
	.align		4
        /*001c*/ 	.word	0xfffffffc


//--------------------- .text._ZN11circles_gpu13render_pixelsEPjjjiiPKfS2_S2_S2_S2_S2_S2_PfS3_S3_S0_ --------------------------
	.section	.text._ZN11circles_gpu13render_pixelsEPjjjiiPKfS2_S2_S2_S2_S2_S2_PfS3_S3_S0_,"ax",@progbits
	.align	128
        .global         _ZN11circles_gpu13render_pixelsEPjjjiiPKfS2_S2_S2_S2_S2_S2_PfS3_S3_S0_
        .type           _ZN11circles_gpu13render_pixelsEPjjjiiPKfS2_S2_S2_S2_S2_S2_PfS3_S3_S0_,@function
        .size           _ZN11circles_gpu13render_pixelsEPjjjiiPKfS2_S2_S2_S2_S2_S2_PfS3_S3_S0_,(.L_x_66 - _ZN11circles_gpu13render_pixelsEPjjjiiPKfS2_S2_S2_S2_S2_S2_PfS3_S3_S0_)
        .other          _ZN11circles_gpu13render_pixelsEPjjjiiPKfS2_S2_S2_S2_S2_S2_PfS3_S3_S0_,@"STO_CUDA_ENTRY STV_DEFAULT"
_ZN11circles_gpu13render_pixelsEPjjjiiPKfS2_S2_S2_S2_S2_S2_PfS3_S3_S0_:
.text._ZN11circles_gpu13render_pixelsEPjjjiiPKfS2_S2_S2_S2_S2_S2_PfS3_S3_S0_:
[----:B------:R-:W-:Y:S08]  /*0000*/  LDC R1, c[0x0][0x37c] ;  /* 0x0000df00ff017b82 */ /* 0x000ff00000000800 */
[----:B------:R-:W-:Y:S01]  /*0010*/  S2UR UR7, SR_CTAID.Y ;  /* 0x00000000000779c3 */ /* 0x000fe20000002600 */
[----:B------:R-:W0:Y:S01]  /*0020*/  LDCU UR6, c[0x0][0x370] ;  /* 0x00006e00ff0677ac */ /* 0x000e220008000800 */
[----:B------:R-:W1:Y:S06]  /*0030*/  LDCU.64 UR4, c[0x0][0x380] ;  /* 0x00007000ff0477ac */ /* 0x000e6c0008000a00 */
[----:B------:R-:W0:Y:S01]  /*0040*/  S2UR UR8, SR_CTAID.X ;  /* 0x00000000000879c3 */ /* 0x000e220000002500 */
[----:B------:R-:W2:Y:S01]  /*0050*/  LDCU.64 UR14, c[0x0][0x358] ;  /* 0x00006b00ff0e77ac */ /* 0x000ea20008000a00 */
[----:B0-----:R-:W-:-:S04]  /*0060*/  UIMAD UR6, UR7, UR6, UR8 ;  /* 0x00000006070672a4 */ /* 0x001fc8000f8e0208 */
[----:B-1----:R-:W-:-:S06]  /*0070*/  UIMAD.WIDE UR4, UR6, 0x4, UR4 ;  /* 0x00000004060478a5 */ /* 0x002fcc000f8e0204 */
[----:B------:R-:W-:Y:S02]  /*0080*/  MOV R2, UR4 ;  /* 0x0000000400027c02 */ /* 0x000fe40008000f00 */
[----:B------:R-:W-:-:S05]  /*0090*/  MOV R3, UR5 ;  /* 0x0000000500037c02 */ /* 0x000fca0008000f00 */
[----:B--2---:R-:W2:Y:S01]  /*00a0*/  LDG.E R2, desc[UR14][R2.64] ;  /* 0x0000000e02027981 */ /* 0x004ea2000c1e1900 */
[----:B------:R-:W0:Y:S01]  /*00b0*/  LDCU UR9, c[0x0][0x364] ;  /* 0x00006c80ff0977ac */ /* 0x000e220008000800 */
[----:B------:R-:W-:Y:S01]  /*00c0*/  HFMA2 R45, -RZ, RZ, 1.875, 0 ;  /* 0x3f800000ff2d7431 */ /* 0x000fe200000001ff */
[----:B------:R-:W-:Y:S01]  /*00d0*/  MOV R44, 0x3f800000 ;  /* 0x3f800000002c7802 */ /* 0x000fe20000000f00 */
[----:B------:R-:W1:Y:S01]  /*00e0*/  S2R R32, SR_TID.Y ;  /* 0x0000000000207919 */ /* 0x000e620000002200 */
[----:B------:R-:W3:Y:S01]  /*00f0*/  LDCU UR10, c[0x0][0x360] ;  /* 0x00006c00ff0a77ac */ /* 0x000ee20008000800 */
[----:B------:R-:W-:Y:S01]  /*0100*/  HFMA2 R43, -RZ, RZ, 1.875, 0 ;  /* 0x3f800000ff2b7431 */ /* 0x000fe200000001ff */
[----:B------:R-:W-:Y:S01]  /*0110*/  MOV R42, 0x3f800000 ;  /* 0x3f800000002a7802 */ /* 0x000fe20000000f00 */
[----:B------:R-:W4:Y:S01]  /*0120*/  S2R R5, SR_TID.X ;  /* 0x0000000000057919 */ /* 0x000f220000002100 */
[----:B------:R-:W-:Y:S01]  /*0130*/  HFMA2 R41, -RZ, RZ, 1.875, 0 ;  /* 0x3f800000ff297431 */ /* 0x000fe200000001ff */
[----:B------:R-:W-:Y:S01]  /*0140*/  MOV R40, 0x3f800000 ;  /* 0x3f80000000287802 */ /* 0x000fe20000000f00 */
[----:B------:R-:W-:Y:S01]  /*0150*/  HFMA2 R39, -RZ, RZ, 1.875, 0 ;  /* 0x3f800000ff277431 */ /* 0x000fe200000001ff */
[----:B------:R-:W-:Y:S01]  /*0160*/  MOV R38, 0x3f800000 ;  /* 0x3f80000000267802 */ /* 0x000fe20000000f00 */
[----:B------:R-:W-:Y:S01]  /*0170*/  HFMA2 R37, -RZ, RZ, 1.875, 0 ;  /* 0x3f800000ff257431 */ /* 0x000fe200000001ff */
[----:B------:R-:W-:Y:S01]  /*0180*/  MOV R36, 0x3f800000 ;  /* 0x3f80000000247802 */ /* 0x000fe20000000f00 */
[----:B------:R-:W-:Y:S01]  /*0190*/  HFMA2 R35, -RZ, RZ, 1.875, 0 ;  /* 0x3f800000ff237431 */ /* 0x000fe200000001ff */
[----:B------:R-:W-:Y:S01]  /*01a0*/  MOV R34, 0x3f800000 ;  /* 0x3f80000000227802 */ /* 0x000fe20000000f00 */
[----:B0-----:R-:W-:-:S02]  /*01b0*/  UIMAD UR4, UR7, UR9, URZ ;  /* 0x00000009070472a4 */ /* 0x001fc4000f8e02ff */
[----:B---3--:R-:W-:-:S04]  /*01c0*/  UIMAD UR5, UR8, UR10, URZ ;  /* 0x0000000a080572a4 */ /* 0x008fc8000f8e02ff */
[----:B------:R-:W-:Y:S02]  /*01d0*/  MOV R47, UR4 ;  /* 0x00000004002f7c02 */ /* 0x000fe40008000f00 */
[----:B------:R-:W-:Y:S02]  /*01e0*/  MOV R46, UR5 ;  /* 0x00000005002e7c02 */ /* 0x000fe40008000f00 */
[----:B-1----:R-:W-:Y:S02]  /*01f0*/  LEA R47, R47, R32, 0x1 ;  /* 0x000000202f2f7211 */ /* 0x002fe400078e08ff */
[----:B----4-:R-:W-:Y:S02]  /*0200*/  LEA R46, R46, R5, 0x1 ;  /* 0x000000052e2e7211 */ /* 0x010fe400078e08ff */
[----:B--2---:R-:W-:-:S13]  /*0210*/  R2UR UR13, R2 ;  /* 0x00000000020d72ca */ /* 0x004fda00000e0000 */
[----:B------:R-:W-:-:S09]  /*0220*/  UISETP.NE.AND UP0, UPT, UR13, URZ, UPT ;  /* 0x000000ff0d00728c */ /* 0x000fd2000bf05270 */
[----:B------:R-:W-:Y:S05]  /*0230*/  BRA.U !UP0, `(.L_x_0) ;  /* 0x0000002508307547 */ /* 0x000fea000b800000 */
[----:B------:R-:W-:Y:S01]  /*0240*/  IADD3 R3, PT, PT, R46, 0x20, RZ ;  /* 0x000000202e037810 */ /* 0x000fe20007ffe0ff */
[----:B------:R-:W-:Y:S01]  /*0250*/  IMAD R32, R32, UR10, R5 ;  /* 0x0000000a20207c24 */ /* 0x000fe2000f8e0205 */
[----:B------:R-:W-:Y:S01]  /*0260*/  IADD3 R0, PT, PT, R47, 0x20, RZ ;  /* 0x000000202f007810 */ /* 0x000fe20007ffe0ff */
[----:B------:R-:W-:Y:S01]  /*0270*/  UIMAD UR7, UR9, UR10, URZ ;  /* 0x0000000a090772a4 */ /* 0x000fe2000f8e02ff */
[----:B------:R-:W-:Y:S01]  /*0280*/  I2FP.F32.U32 R2, R47 ;  /* 0x0000002f00027245 */ /* 0x000fe20000201000 */
[----:B------:R-:W-:Y:S01]  /*0290*/  UIMAD UR8, UR6, 0xabe0, URZ ;  /* 0x0000abe0060878a4 */ /* 0x000fe2000f8e02ff */
[----:B------:R-:W-:Y:S01]  /*02a0*/  I2FP.F32.S32 R33, R46 ;  /* 0x0000002e00217245 */ /* 0x000fe20000201400 */
[----:B------:R-:W-:Y:S01]  /*02b0*/  UMOV UR4, URZ ;  /* 0x000000ff00047c82 */ /* 0x000fe20008000000 */
[----:B------:R-:W-:Y:S01]  /*02c0*/  MOV R45, 0x3f800000 ;  /* 0x3f800000002d7802 */ /* 0x000fe20000000f00 */
[----:B------:R-:W-:Y:S01]  /*02d0*/  UMOV UR5, URZ ;  /* 0x000000ff00057c82 */ /* 0x000fe20008000000 */
[----:B------:R-:W-:-:S02]  /*02e0*/  I2FP.F32.S32 R3, R3 ;  /* 0x0000000300037245 */ /* 0x000fc40000201400 */
[----:B------:R-:W-:-:S07]  /*02f0*/  I2FP.F32.U32 R0, R0 ;  /* 0x0000000000007245 */ /* 0x000fce0000201000 */
.L_x_15:
[----:B0-----:R-:W-:Y:S01]  /*0300*/  IADD3 R4, PT, PT, R32, UR5, RZ ;  /* 0x0000000520047c10 */ /* 0x001fe2000fffe0ff */
[----:B------:R-:W-:Y:S01]  /*0310*/  UIADD3 UR6, UPT, UPT, UR7, UR5, URZ ;  /* 0x0000000507067290 */ /* 0x000fe2000fffe0ff */
[----:B------:R-:W-:Y:S01]  /*0320*/  BSSY.RECONVERGENT B0, `(.L_x_1) ;  /* 0x000002e000007945 */ /* 0x000fe20003800200 */
[----:B------:R-:W-:Y:S01]  /*0330*/  UIMAD UR10, UR7, UR4, URZ ;  /* 0x00000004070a72a4 */ /* 0x000fe2000f8e02ff */
[----:B------:R-:W-:Y:S01]  /*0340*/  ISETP.GE.U32.AND P0, PT, R4, UR13, PT ;  /* 0x0000000d04007c0c */ /* 0x000fe2000bf06070 */
[----:B------:R-:W-:Y:S02]  /*0350*/  UISETP.LT.U32.AND UP0, UPT, UR13, UR6, UPT ;  /* 0x000000060d00728c */ /* 0x000fe4000bf01070 */
[----:B------:R-:W-:Y:S02]  /*0360*/  ULOP3.LUT UR11, URZ, UR10, URZ, 0x33, !UPT ;  /* 0x0000000aff0b7292 */ /* 0x000fe4000f8e33ff */
[----:B------:R-:W-:Y:S01]  /*0370*/  USEL UR9, UR13, UR6, UP0 ;  /* 0x000000060d097287 */ /* 0x000fe20008000000 */
[----:B------:R-:W-:Y:S01]  /*0380*/  UMOV UR12, UR5 ;  /* 0x00000005000c7c82 */ /* 0x000fe20008000000 */
[----:B------:R-:W-:-:S02]  /*0390*/  UMOV UR5, UR6 ;  /* 0x0000000600057c82 */ /* 0x000fc40008000000 */
[----:B------:R-:W-:Y:S02]  /*03a0*/  UIADD3 UR10, UPT, UPT, UR9, -UR10, URZ ;  /* 0x8000000a090a7290 */ /* 0x000fe4000fffe0ff */
[----:B------:R-:W-:Y:S02]  /*03b0*/  UIADD3 UR11, UPT, UPT, UR9, UR11, URZ ;  /* 0x0000000b090b7290 */ /* 0x000fe4000fffe0ff */
[----:B------:R-:W-:Y:S10]  /*03c0*/  @P0 BRA `(.L_x_2) ;  /* 0x00000000008c0947 */ /* 0x000ff40003800000 */
[----:B------:R-:W0:Y:S01]  /*03d0*/  LDCU.64 UR16, c[0x0][0x3e8] ;  /* 0x00007d00ff1077ac */ /* 0x000e220008000a00 */
[----:B------:R-:W-:Y:S01]  /*03e0*/  IADD3 R4, P0, PT, R4, UR8, RZ ;  /* 0x0000000804047c10 */ /* 0x000fe2000ff1e0ff */
[----:B------:R-:W1:Y:S01]  /*03f0*/  LDC.64 R10, c[0x0][0x398] ;  /* 0x0000e600ff0a7b82 */ /* 0x000e620000000a00 */
[----:B------:R-:W-:-:S04]  /*0400*/  MOV R5, UR8 ;  /* 0x0000000800057c02 */ /* 0x000fc80008000f00 */
[----:B------:R-:W-:-:S03]  /*0410*/  LEA.HI.X.SX32 R5, R5, RZ, 0x1, P0 ;  /* 0x000000ff05057211 */ /* 0x000fc600000f0eff */
[----:B------:R-:W2:Y:S01]  /*0420*/  LDC.64 R20, c[0x0][0x3a0] ;  /* 0x0000e800ff147b82 */ /* 0x000ea20000000a00 */
[----:B0-----:R-:W-:-:S07]  /*0430*/  LEA R8, P0, R4, UR16, 0x2 ;  /* 0x0000001004087c11 */ /* 0x001fce000f8010ff */
[----:B------:R-:W0:Y:S01]  /*0440*/  LDC.64 R18, c[0x0][0x3a8] ;  /* 0x0000ea00ff127b82 */ /* 0x000e220000000a00 */
[----:B------:R-:W-:-:S07]  /*0450*/  LEA.HI.X R9, R4, UR17, R5, 0x2, P0 ;  /* 0x0000001104097c11 */ /* 0x000fce00080f1405 */
[----:B------:R-:W3:Y:S01]  /*0460*/  LDC.64 R16, c[0x0][0x3c8] ;  /* 0x0000f200ff107b82 */ /* 0x000ee20000000a00 */
[----:B------:R-:W1:Y:S07]  /*0470*/  LDG.E R9, desc[UR14][R8.64] ;  /* 0x0000000e08097981 */ /* 0x000e6e000c1e1900 */
[----:B------:R-:W4:Y:S08]  /*0480*/  LDC.64 R14, c[0x0][0x3b0] ;  /* 0x0000ec00ff0e7b82 */ /* 0x000f300000000a00 */
[----:B------:R-:W5:Y:S08]  /*0490*/  LDC.64 R12, c[0x0][0x3b8] ;  /* 0x0000ee00ff0c7b82 */ /* 0x000f700000000a00 */
[----:B------:R-:W5:Y:S01]  /*04a0*/  LDC.64 R6, c[0x0][0x3c0] ;  /* 0x0000f000ff067b82 */ /* 0x000f620000000a00 */
[----:B-1----:R-:W-:-:S04]  /*04b0*/  IMAD.WIDE.U32 R10, R9, 0x4, R10 ;  /* 0x00000004090a7825 */ /* 0x002fc800078e000a */
[C---:B--2---:R-:W-:Y:S01]  /*04c0*/  IMAD.WIDE.U32 R20, R9.reuse, 0x4, R20 ;  /* 0x0000000409147825 */ /* 0x044fe200078e0014 */
[----:B------:R1:W2:Y:S03]  /*04d0*/  LDG.E R4, desc[UR14][R10.64] ;  /* 0x0000000e0a047981 */ /* 0x0002a6000c1e1900 */
[C---:B0-----:R-:W-:Y:S01]  /*04e0*/  IMAD.WIDE.U32 R18, R9.reuse, 0x4, R18 ;  /* 0x0000000409127825 */ /* 0x041fe200078e0012 */
[----:B------:R0:W2:Y:S03]  /*04f0*/  LDG.E R5, desc[UR14][R20.64] ;  /* 0x0000000e14057981 */ /* 0x0000a6000c1e1900 */
[----:B---3--:R-:W-:-:S04]  /*0500*/  IMAD.WIDE.U32 R16, R9, 0x4, R16 ;  /* 0x0000000409107825 */ /* 0x008fc800078e0010 */
[----:B----4-:R-:W-:-:S04]  /*0510*/  IMAD.WIDE.U32 R14, R9, 0x4, R14 ;  /* 0x00000004090e7825 */ /* 0x010fc800078e000e */
[C---:B-----5:R-:W-:Y:S01]  /*0520*/  IMAD.WIDE.U32 R12, R9.reuse, 0x4, R12 ;  /* 0x00000004090c7825 */ /* 0x060fe200078e000c */
[----:B------:R-:W3:Y:S03]  /*0530*/  LDG.E R8, desc[UR14][R14.64] ;  /* 0x0000000e0e087981 */ /* 0x000ee6000c1e1900 */
[----:B------:R-:W-:Y:S02]  /*0540*/  IMAD.WIDE.U32 R22, R9, 0x4, R6 ;  /* 0x0000000409167825 */ /* 0x000fe400078e0006 */
[----:B------:R-:W2:Y:S04]  /*0550*/  LDG.E R6, desc[UR14][R18.64] ;  /* 0x0000000e12067981 */ /* 0x000ea8000c1e1900 */
[----:B------:R-:W2:Y:S04]  /*0560*/  LDG.E R7, desc[UR14][R16.64] ;  /* 0x0000000e10077981 */ /* 0x000ea8000c1e1900 */
[----:B------:R-:W3:Y:S04]  /*0570*/  LDG.E R9, desc[UR14][R12.64] ;  /* 0x0000000e0c097981 */ /* 0x000ee8000c1e1900 */
[----:B------:R-:W3:Y:S01]  /*0580*/  LDG.E R10, desc[UR14][R22.64] ;  /* 0x0000000e160a7981 */ /* 0x000ee2000c1e1900 */
[----:B------:R-:W4:Y:S01]  /*0590*/  S2UR UR9, SR_CgaCtaId ;  /* 0x00000000000979c3 */ /* 0x000f220000008800 */
[----:B------:R-:W-:Y:S01]  /*05a0*/  UMOV UR6, 0x400 ;  /* 0x0000040000067882 */ /* 0x000fe20000000000 */
[----:B-1----:R-:W-:Y:S01]  /*05b0*/  HFMA2 R11, -RZ, RZ, 0, 0 ;  /* 0x00000000ff0b7431 */ /* 0x002fe200000001ff */
[----:B----4-:R-:W-:-:S06]  /*05c0*/  ULEA UR6, UR9, UR6, 0x18 ;  /* 0x0000000609067291 */ /* 0x010fcc000f8ec0ff */
[----:B0-----:R-:W-:-:S05]  /*05d0*/  LEA R20, R32, UR6, 0x5 ;  /* 0x0000000620147c11 */ /* 0x001fca000f8e28ff */
[----:B--2---:R0:W-:Y:S04]  /*05e0*/  STS.128 [R20], R4 ;  /* 0x0000000414007388 */ /* 0x0041e80000000c00 */
[----:B---3--:R0:W-:Y:S02]  /*05f0*/  STS.128 [R20+0x10], R8 ;  /* 0x0000100814007388 */ /* 0x0081e40000000c00 */
.L_x_2:
[----:B------:R-:W-:Y:S05]  /*0600*/  BSYNC.RECONVERGENT B0 ;  /* 0x0000000000007941 */ /* 0x000fea0003800200 */
.L_x_1:
[----:B------:R-:W-:Y:S01]  /*0610*/  BAR.SYNC.DEFER_BLOCKING 0x0 ;  /* 0x0000000000007b1d */ /* 0x000fe20000010000 */
[----:B------:R-:W-:-:S04]  /*0620*/  UIADD3 UR6, UPT, UPT, UR13, -UR12, URZ ;  /* 0x8000000c0d067290 */ /* 0x000fc8000fffe0ff */
[----:B------:R-:W-:-:S04]  /*0630*/  UISETP.GT.AND UP0, UPT, UR6, URZ, UPT ;  /* 0x000000ff0600728c */ /* 0x000fc8000bf04270 */
[----:B------:R-:W-:-:S09]  /*0640*/  UISETP.LT.U32.OR UP0, UPT, UR5, UR13, UP0 ;  /* 0x0000000d0500728c */ /* 0x000fd20008701470 */
[----:B------:R-:W-:Y:S05]  /*0650*/  BRA.U !UP0, `(.L_x_3) ;  /* 0x00000011080c7547 */ /* 0x000fea000b800000 */
[----:B------:R-:W-:Y:S01]  /*0660*/  UISETP.GE.U32.AND UP1, UPT, UR11, 0x3, UPT ;  /* 0x000000030b00788c */ /* 0x000fe2000bf26070 */
[----:B------:R-:W-:Y:S01]  /*0670*/  MOV R13, RZ ;  /* 0x000000ff000d7202 */ /* 0x000fe20000000f00 */
[----:B------:R-:W-:-:S07]  /*0680*/  ULOP3.LUT UR16, UR10, 0x3, URZ, 0xc0, !UPT ;  /* 0x000000030a107892 */ /* 0x000fce000f8ec0ff */
[----:B------:R-:W-:Y:S05]  /*0690*/  BRA.U !UP1, `(.L_x_4) ;  /* 0x0000000509247547 */ /* 0x000fea000b800000 */
[----:B------:R-:W1:Y:S01]  /*06a0*/  S2UR UR12, SR_CgaCtaId ;  /* 0x00000000000c79c3 */ /* 0x000e620000008800 */
[----:B------:R-:W-:Y:S01]  /*06b0*/  UMOV UR9, 0x400 ;  /* 0x0000040000097882 */ /* 0x000fe20000000000 */
[----:B------:R-:W-:Y:S02]  /*06c0*/  ULOP3.LUT UR6, UR10, 0xfffffffc, URZ, 0xc0, !UPT ;  /* 0xfffffffc0a067892 */ /* 0x000fe4000f8ec0ff */
[----:B-1----:R-:W-:Y:S02]  /*06d0*/  ULEA UR12, UR12, UR9, 0x18 ;  /* 0x000000090c0c7291 */ /* 0x002fe4000f8ec0ff */
[----:B------:R-:W-:Y:S02]  /*06e0*/  UIADD3 UR9, UPT, UPT, -UR6, URZ, URZ ;  /* 0x000000ff06097290 */ /* 0x000fe4000fffe1ff */
[----:B------:R-:W-:-:S12]  /*06f0*/  UIADD3 UR6, UPT, UPT, UR12, 0x40, URZ ;  /* 0x000000400c067890 */ /* 0x000fd8000fffe0ff */
.L_x_5:
[----:B0-----:R-:W0:Y:S01]  /*0700*/  LDS.128 R4, [UR6+-0x40] ;  /* 0xffffc006ff047984 */ /* 0x001e220008000c00 */
[----:B------:R-:W-:-:S03]  /*0710*/  UIADD3 UR9, UPT, UPT, UR9, 0x4, URZ ;  /* 0x0000000409097890 */ /* 0x000fc6000fffe0ff */
[----:B------:R-:W1:Y:S01]  /*0720*/  LDS.128 R12, [UR6+-0x20] ;  /* 0xffffe006ff0c7984 */ /* 0x000e620008000c00 */
[----:B------:R-:W-:-:S03]  /*0730*/  UISETP.NE.AND UP2, UPT, UR9, URZ, UPT ;  /* 0x000000ff0900728c */ /* 0x000fc6000bf45270 */
[----:B------:R-:W2:Y:S04]  /*0740*/  LDS.128 R16, [UR6] ;  /* 0x00000006ff107984 */ /* 0x000ea80008000c00 */
[----:B------:R-:W3:Y:S01]  /*0750*/  LDS.128 R20, [UR6+0x20] ;  /* 0x00002006ff147984 */ /* 0x000ee20008000c00 */
[----:B0-----:R-:W-:Y:S01]  /*0760*/  FADD R5, R2, -R5 ;  /* 0x8000000502057221 */ /* 0x001fe20000000000 */
[----:B------:R-:W-:Y:S01]  /*0770*/  FADD R4, R33, -R4 ;  /* 0x8000000421047221 */ /* 0x000fe20000000000 */
[----:B------:R-:W-:Y:S02]  /*0780*/  FMUL R6, R6, R6 ;  /* 0x0000000606067220 */ /* 0x000fe40000400000 */
[----:B------:R-:W-:Y:S01]  /*0790*/  FMUL R5, R5, R5 ;  /* 0x0000000505057220 */ /* 0x000fe20000400000 */
[----:B-1----:R-:W-:Y:S01]  /*07a0*/  FADD R13, R2, -R13 ;  /* 0x8000000d020d7221 */ /* 0x002fe20000000000 */
[----:B------:R-:W-:Y:S01]  /*07b0*/  FADD R12, R33, -R12 ;  /* 0x8000000c210c7221 */ /* 0x000fe20000000000 */
[----:B------:R-:W-:Y:S01]  /*07c0*/  FMUL R14, R14, R14 ;  /* 0x0000000e0e0e7220 */ /* 0x000fe20000400000 */
[----:B------:R-:W-:Y:S01]  /*07d0*/  FFMA R5, R4, R4, R5 ;  /* 0x0000000404057223 */ /* 0x000fe20000000005 */
[----:B------:R-:W-:Y:S01]  /*07e0*/  FMUL R13, R13, R13 ;  /* 0x0000000d0d0d7220 */ /* 0x000fe20000400000 */
[----:B--2---:R-:W-:Y:S01]  /*07f0*/  FADD R17, R2, -R17 ;  /* 0x8000001102117221 */ /* 0x004fe20000000000 */
[----:B------:R-:W-:Y:S01]  /*0800*/  FADD R16, R33, -R16 ;  /* 0x8000001021107221 */ /* 0x000fe20000000000 */
[----:B------:R-:W-:Y:S01]  /*0810*/  FMUL R18, R18, R18 ;  /* 0x0000001212127220 */ /* 0x000fe20000400000 */
[----:B------:R-:W-:Y:S01]  /*0820*/  FSETP.GEU.AND P0, PT, R5, R6, PT ;  /* 0x000000060500720b */ /* 0x000fe20003f0e000 */
[----:B------:R-:W-:Y:S01]  /*0830*/  FFMA R13, R12, R12, R13 ;  /* 0x0000000c0c0d7223 */ /* 0x000fe2000000000d */
[----:B------:R-:W-:Y:S01]  /*0840*/  FMUL R17, R17, R17 ;  /* 0x0000001111117220 */ /* 0x000fe20000400000 */
[----:B---3--:R-:W-:Y:S01]  /*0850*/  FADD R21, R2, -R21 ;  /* 0x8000001502157221 */ /* 0x008fe20000000000 */
[----:B------:R-:W-:Y:S01]  /*0860*/  FADD R20, R33, -R20 ;  /* 0x8000001421147221 */ /* 0x000fe20000000000 */
[----:B------:R-:W-:Y:S01]  /*0870*/  FMUL R22, R22, R22 ;  /* 0x0000001616167220 */ /* 0x000fe20000400000 */
[----:B------:R-:W-:Y:S01]  /*0880*/  FSETP.GEU.AND P1, PT, R13, R14, PT ;  /* 0x0000000e0d00720b */ /* 0x000fe20003f2e000 */
[----:B------:R-:W-:Y:S01]  /*0890*/  FFMA R17, R16, R16, R17 ;  /* 0x0000001010117223 */ /* 0x000fe20000000011 */
[----:B------:R-:W-:-:S04]  /*08a0*/  FMUL R21, R21, R21 ;  /* 0x0000001515157220 */ /* 0x000fc80000400000 */
[----:B------:R-:W-:Y:S01]  /*08b0*/  FSETP.GEU.AND P2, PT, R17, R18, PT ;  /* 0x000000121100720b */ /* 0x000fe20003f4e000 */
[----:B------:R-:W0:Y:S01]  /*08c0*/  @!P0 LDS.128 R8, [UR6+-0x30] ;  /* 0xffffd006ff088984 */ /* 0x000e220008000c00 */
[----:B------:R-:W-:Y:S01]  /*08d0*/  @!P0 FADD R5, -R7, 1 ;  /* 0x3f80000007058421 */ /* 0x000fe20000000100 */
[----:B------:R-:W-:-:S03]  /*08e0*/  FFMA R21, R20, R20, R21 ;  /* 0x0000001414157223 */ /* 0x000fc60000000015 */
[----:B------:R-:W-:Y:S01]  /*08f0*/  @!P0 FMUL R4, R42, R5 ;  /* 0x000000052a048220 */ /* 0x000fe20000400000 */
[----:B------:R-:W1:Y:S01]  /*0900*/  @!P1 LDS.128 R24, [UR6+-0x10] ;  /* 0xfffff006ff189984 */ /* 0x000e620008000c00 */
[----:B------:R-:W-:-:S05]  /*0910*/  FSETP.GEU.AND P3, PT, R21, R22, PT ;  /* 0x000000161500720b */ /* 0x000fca0003f6e000 */
[----:B------:R-:W2:Y:S01]  /*0920*/  @!P2 LDS.128 R28, [UR6+0x10] ;  /* 0x00001006ff1ca984 */ /* 0x000ea20008000c00 */
[----:B0-----:R-:W-:Y:S01]  /*0930*/  @!P0 FFMA R42, R7, R8, R4 ;  /* 0x00000008072a8223 */ /* 0x001fe20000000004 */
[----:B------:R-:W-:Y:S01]  /*0940*/  @!P0 FMUL R4, R38, R5 ;  /* 0x0000000526048220 */ /* 0x000fe20000400000 */
[----:B------:R-:W-:-:S03]  /*0950*/  @!P2 FADD R11, -R19, 1 ;  /* 0x3f800000130ba421 */ /* 0x000fc60000000100 */
[----:B------:R-:W-:Y:S01]  /*0960*/  @!P0 FFMA R38, R7, R9, R4 ;  /* 0x0000000907268223 */ /* 0x000fe20000000004 */
[----:B------:R-:W-:Y:S01]  /*0970*/  @!P0 FMUL R4, R34, R5 ;  /* 0x0000000522048220 */ /* 0x000fe20000400000 */
[----:B------:R-:W-:-:S03]  /*0980*/  @!P1 FADD R9, -R15, 1 ;  /* 0x3f8000000f099421 */ /* 0x000fc60000000100 */
[----:B------:R-:W-:Y:S01]  /*0990*/  @!P0 FFMA R34, R7, R10, R4 ;  /* 0x0000000a07228223 */ /* 0x000fe20000000004 */
[-C--:B------:R-:W-:Y:S01]  /*09a0*/  @!P1 FMUL R8, R42, R9.reuse ;  /* 0x000000092a089220 */ /* 0x080fe20000400000 */
[----:B------:R-:W0:Y:S01]  /*09b0*/  @!P3 LDS.128 R4, [UR6+0x30] ;  /* 0x00003006ff04b984 */ /* 0x000e220008000c00 */
[----:B------:R-:W-:Y:S02]  /*09c0*/  UIADD3 UR6, UPT, UPT, UR6, 0x80, URZ ;  /* 0x0000008006067890 */ /* 0x000fe4000fffe0ff */
[----:B-1----:R-:W-:Y:S01]  /*09d0*/  @!P1 FFMA R42, R15, R24, R8 ;  /* 0x000000180f2a9223 */ /* 0x002fe20000000008 */
[----:B------:R-:W-:-:S03]  /*09e0*/  @!P1 FMUL R8, R38, R9 ;  /* 0x0000000926089220 */ /* 0x000fc60000400000 */
[----:B------:R-:W-:Y:S01]  /*09f0*/  @!P2 FMUL R10, R42, R11 ;  /* 0x0000000b2a0aa220 */ /* 0x000fe20000400000 */
[----:B------:R-:W-:Y:S01]  /*0a00*/  @!P1 FFMA R38, R15, R25, R8 ;  /* 0x000000190f269223 */ /* 0x000fe20000000008 */
[----:B------:R-:W-:Y:S01]  /*0a10*/  @!P1 FMUL R8, R34, R9 ;  /* 0x0000000922089220 */ /* 0x000fe20000400000 */
[----:B------:R-:W-:Y:S01]  /*0a20*/  @!P3 FADD R9, -R23, 1 ;  /* 0x3f8000001709b421 */ /* 0x000fe20000000100 */
[----:B--2---:R-:W-:Y:S02]  /*0a30*/  @!P2 FFMA R42, R19, R28, R10 ;  /* 0x0000001c132aa223 */ /* 0x004fe4000000000a */
[----:B------:R-:W-:Y:S01]  /*0a40*/  @!P1 FFMA R34, R15, R26, R8 ;  /* 0x0000001a0f229223 */ /* 0x000fe20000000008 */
[----:B------:R-:W-:-:S03]  /*0a50*/  @!P2 FMUL R8, R38, R11 ;  /* 0x0000000b2608a220 */ /* 0x000fc60000400000 */
[----:B------:R-:W-:Y:S01]  /*0a60*/  @!P2 FMUL R11, R34, R11 ;  /* 0x0000000b220ba220 */ /* 0x000fe20000400000 */
[C---:B------:R-:W-:Y:S01]  /*0a70*/  @!P2 FFMA R38, R19.reuse, R29, R8 ;  /* 0x0000001d1326a223 */ /* 0x040fe20000000008 */
[-C--:B------:R-:W-:Y:S02]  /*0a80*/  @!P3 FMUL R8, R42, R9.reuse ;  /* 0x000000092a08b220 */ /* 0x080fe40000400000 */
[----:B------:R-:W-:Y:S01]  /*0a90*/  @!P2 FFMA R34, R19, R30, R11 ;  /* 0x0000001e1322a223 */ /* 0x000fe2000000000b */
[----:B------:R-:W-:-:S03]  /*0aa0*/  @!P3 FMUL R10, R38, R9 ;  /* 0x00000009260ab220 */ /* 0x000fc60000400000 */
[----:B------:R-:W-:Y:S01]  /*0ab0*/  @!P3 FMUL R9, R34, R9 ;  /* 0x000000092209b220 */ /* 0x000fe20000400000 */
[C---:B0-----:R-:W-:Y:S01]  /*0ac0*/  @!P3 FFMA R42, R23.reuse, R4, R8 ;  /* 0x00000004172ab223 */ /* 0x041fe20000000008 */
[C---:B------:R-:W-:Y:S02]  /*0ad0*/  @!P3 FFMA R38, R23.reuse, R5, R10 ;  /* 0x000000051726b223 */ /* 0x040fe4000000000a */
[----:B------:R-:W-:Y:S01]  /*0ae0*/  @!P3 FFMA R34, R23, R6, R9 ;  /* 0x000000061722b223 */ /* 0x000fe20000000009 */
[----:B------:R-:W-:Y:S06]  /*0af0*/  BRA.U UP2, `(.L_x_5) ;  /* 0xfffffffd02007547 */ /* 0x000fec000b83ffff */
[----:B------:R-:W-:-:S04]  /*0b00*/  USHF.L.U32 UR6, UR10, 0x5, URZ ;  /* 0x000000050a067899 */ /* 0x000fc800080006ff */
[----:B------:R-:W-:-:S06]  /*0b10*/  ULOP3.LUT UR6, UR6, 0xffffff80, URZ, 0xc0, !UPT ;  /* 0xffffff8006067892 */ /* 0x000fcc000f8ec0ff */
[----:B------:R-:W-:-:S07]  /*0b20*/  MOV R13, UR6 ;  /* 0x00000006000d7c02 */ /* 0x000fce0008000f00 */
.L_x_4:
[----:B------:R-:W-:-:S09]  /*0b30*/  UISETP.NE.AND UP2, UPT, UR16, URZ, UPT ;  /* 0x000000ff1000728c */ /* 0x000fd2000bf45270 */
[----:B------:R-:W-:Y:S05]  /*0b40*/  BRA.U !UP2, `(.L_x_6) ;  /* 0x000000010ad47547 */ /* 0x000fea000b800000 */
[----:B------:R-:W1:Y:S01]  /*0b50*/  S2UR UR9, SR_CgaCtaId ;  /* 0x00000000000979c3 */ /* 0x000e620000008800 */
[----:B------:R-:W-:Y:S01]  /*0b60*/  UMOV UR6, 0x400 ;  /* 0x0000040000067882 */ /* 0x000fe20000000000 */
[----:B------:R-:W-:Y:S02]  /*0b70*/  UISETP.NE.AND UP3, UPT, UR16, 0x1, UPT ;  /* 0x000000011000788c */ /* 0x000fe4000bf65270 */
[----:B-1----:R-:W-:-:S06]  /*0b80*/  ULEA UR6, UR9, UR6, 0x18 ;  /* 0x0000000609067291 */ /* 0x002fcc000f8ec0ff */
[----:B------:R-:W-:-:S03]  /*0b90*/  IADD3 R12, PT, PT, R13, UR6, RZ ;  /* 0x000000060d0c7c10 */ /* 0x000fc6000fffe0ff */
[----:B0-----:R-:W0:Y:S02]  /*0ba0*/  LDS.128 R4, [R13+UR6] ;  /* 0x000000060d047984 */ /* 0x001e240008000c00 */
[----:B0-----:R-:W-:Y:S01]  /*0bb0*/  FADD R5, R2, -R5 ;  /* 0x8000000502057221 */ /* 0x001fe20000000000 */
[----:B------:R-:W-:Y:S01]  /*0bc0*/  FADD R4, R33, -R4 ;  /* 0x8000000421047221 */ /* 0x000fe20000000000 */
[----:B------:R-:W-:Y:S02]  /*0bd0*/  FMUL R6, R6, R6 ;  /* 0x0000000606067220 */ /* 0x000fe40000400000 */
[----:B------:R-:W-:-:S04]  /*0be0*/  FMUL R5, R5, R5 ;  /* 0x0000000505057220 */ /* 0x000fc80000400000 */
[----:B------:R-:W-:-:S05]  /*0bf0*/  FFMA R5, R4, R4, R5 ;  /* 0x0000000404057223 */ /* 0x000fca0000000005 */
[----:B------:R-:W-:-:S13]  /*0c00*/  FSETP.GEU.AND P0, PT, R5, R6, PT ;  /* 0x000000060500720b */ /* 0x000fda0003f0e000 */
[----:B------:R-:W0:Y:S01]  /*0c10*/  @!P0 LDS.128 R8, [R13+UR6+0x10] ;  /* 0x000010060d088984 */ /* 0x000e220008000c00 */
[----:B------:R-:W-:-:S04]  /*0c20*/  @!P0 FADD R5, -R7, 1 ;  /* 0x3f80000007058421 */ /* 0x000fc80000000100 */
[-C--:B------:R-:W-:Y:S01]  /*0c30*/  @!P0 FMUL R4, R42, R5.reuse ;  /* 0x000000052a048220 */ /* 0x080fe20000400000 */
[-C--:B------:R-:W-:Y:S01]  /*0c40*/  @!P0 FMUL R6, R38, R5.reuse ;  /* 0x0000000526068220 */ /* 0x080fe20000400000 */
[----:B------:R-:W-:Y:S02]  /*0c50*/  @!P0 FMUL R5, R34, R5 ;  /* 0x0000000522058220 */ /* 0x000fe40000400000 */
[C---:B0-----:R-:W-:Y:S01]  /*0c60*/  @!P0 FFMA R42, R7.reuse, R8, R4 ;  /* 0x00000008072a8223 */ /* 0x041fe20000000004 */
[C---:B------:R-:W-:Y:S01]  /*0c70*/  @!P0 FFMA R38, R7.reuse, R9, R6 ;  /* 0x0000000907268223 */ /* 0x040fe20000000006 */
[----:B------:R-:W-:Y:S01]  /*0c80*/  @!P0 FFMA R34, R7, R10, R5 ;  /* 0x0000000a07228223 */ /* 0x000fe20000000005 */
[----:B------:R-:W-:Y:S06]  /*0c90*/  BRA.U !UP3, `(.L_x_6) ;  /* 0x000000010b807547 */ /* 0x000fec000b800000 */
[----:B------:R-:W0:Y:S01]  /*0ca0*/  LDS.128 R4, [R12+0x20] ;  /* 0x000020000c047984 */ /* 0x000e220000000c00 */
[----:B------:R-:W-:Y:S01]  /*0cb0*/  UISETP.NE.AND UP3, UPT, UR16, 0x2, UPT ;  /* 0x000000021000788c */ /* 0x000fe2000bf65270 */
[----:B0-----:R-:W-:Y:S01]  /*0cc0*/  FADD R5, R2, -R5 ;  /* 0x8000000502057221 */ /* 0x001fe20000000000 */
[----:B------:R-:W-:Y:S01]  /*0cd0*/  FADD R4, R33, -R4 ;  /* 0x8000000421047221 */ /* 0x000fe20000000000 */
[----:B------:R-:W-:Y:S02]  /*0ce0*/  FMUL R6, R6, R6 ;  /* 0x0000000606067220 */ /* 0x000fe40000400000 */
[----:B------:R-:W-:-:S04]  /*0cf0*/  FMUL R5, R5, R5 ;  /* 0x0000000505057220 */ /* 0x000fc80000400000 */
[----:B------:R-:W-:-:S05]  /*0d00*/  FFMA R5, R4, R4, R5 ;  /* 0x0000000404057223 */ /* 0x000fca0000000005 */
[----:B------:R-:W-:-:S13]  /*0d10*/  FSETP.GEU.AND P0, PT, R5, R6, PT ;  /* 0x000000060500720b */ /* 0x000fda0003f0e000 */
[----:B------:R-:W0:Y:S01]  /*0d20*/  @!P0 LDS.128 R8, [R12+0x30] ;  /* 0x000030000c088984 */ /* 0x000e220000000c00 */
        /* <DEDUP_REMOVED lines=8> */
[----:B------:R-:W0:Y:S02]  /*0db0*/  LDS.128 R4, [R12+0x40] ;  /* 0x000040000c047984 */ /* 0x000e240000000c00 */
        /* <DEDUP_REMOVED lines=13> */
[----:B------:R-:W-:-:S07]  /*0e90*/  @!P0 FFMA R34, R7, R10, R5 ;  /* 0x0000000a07228223 */ /* 0x000fce0000000005 */
.L_x_6:
[----:B------:R-:W-:Y:S01]  /*0ea0*/  HFMA2 R13, -RZ, RZ, 0, 0 ;  /* 0x00000000ff0d7431 */ /* 0x000fe200000001ff */
[----:B------:R-:W-:Y:S06]  /*0eb0*/  BRA.U !UP1, `(.L_x_7) ;  /* 0x00000005091c7547 */ /* 0x000fec000b800000 */
[----:B------:R-:W1:Y:S01]  /*0ec0*/  S2UR UR12, SR_CgaCtaId ;  /* 0x00000000000c79c3 */ /* 0x000e620000008800 */
[----:B------:R-:W-:Y:S01]  /*0ed0*/  UMOV UR6, 0x400 ;  /* 0x0000040000067882 */ /* 0x000fe20000000000 */
[----:B------:R-:W-:Y:S02]  /*0ee0*/  ULOP3.LUT UR9, UR10, 0xfffffffc, URZ, 0xc0, !UPT ;  /* 0xfffffffc0a097892 */ /* 0x000fe4000f8ec0ff */
[----:B-1----:R-:W-:-:S03]  /*0ef0*/  ULEA UR12, UR12, UR6, 0x18 ;  /* 0x000000060c0c7291 */ /* 0x002fc6000f8ec0ff */
[----:B------:R-:W-:-:S09]  /*0f00*/  UMOV UR6, URZ ;  /* 0x000000ff00067c82 */ /* 0x000fd20008000000 */
.L_x_8:
[----:B------:R-:W-:Y:S02]  /*0f10*/  ULEA UR17, UR6, UR12, 0x5 ;  /* 0x0000000c06117291 */ /* 0x000fe4000f8e28ff */
[----:B------:R-:W-:-:S04]  /*0f20*/  UIADD3 UR6, UPT, UPT, UR6, 0x4, URZ ;  /* 0x0000000406067890 */ /* 0x000fc8000fffe0ff */
[----:B------:R-:W-:-:S03]  /*0f30*/  UISETP.NE.AND UP1, UPT, UR6, UR9, UPT ;  /* 0x000000090600728c */ /* 0x000fc6000bf25270 */
[----:B0-----:R-:W0:Y:S04]  /*0f40*/  LDS.128 R4, [UR17] ;  /* 0x00000011ff047984 */ /* 0x001e280008000c00 */
[----:B------:R-:W1:Y:S04]  /*0f50*/  LDS.128 R12, [UR17+0x20] ;  /* 0x00002011ff0c7984 */ /* 0x000e680008000c00 */
[----:B------:R-:W2:Y:S04]  /*0f60*/  LDS.128 R16, [UR17+0x40] ;  /* 0x00004011ff107984 */ /* 0x000ea80008000c00 */
[----:B------:R-:W3:Y:S01]  /*0f70*/  LDS.128 R20, [UR17+0x60] ;  /* 0x00006011ff147984 */ /* 0x000ee20008000c00 */
[----:B0-----:R-:W-:Y:S01]  /*0f80*/  FADD R5, R2, -R5 ;  /* 0x8000000502057221 */ /* 0x001fe20000000000 */
[----:B------:R-:W-:Y:S01]  /*0f90*/  FADD R4, R3, -R4 ;  /* 0x8000000403047221 */ /* 0x000fe20000000000 */
[----:B------:R-:W-:-:S02]  /*0fa0*/  FMUL R6, R6, R6 ;  /* 0x0000000606067220 */ /* 0x000fc40000400000 */
        /* <DEDUP_REMOVED lines=19> */
[----:B------:R-:W0:Y:S01]  /*10e0*/  @!P0 LDS.128 R8, [UR17+0x10] ;  /* 0x00001011ff088984 */ /* 0x000e220008000c00 */
[----:B------:R-:W-:Y:S01]  /*10f0*/  FFMA R21, R20, R20, R21 ;  /* 0x0000001414157223 */ /* 0x000fe20000000015 */
[----:B------:R-:W-:-:S04]  /*1100*/  @!P0 FADD R4, -R7, 1 ;  /* 0x3f80000007048421 */ /* 0x000fc80000000100 */
[----:B------:R-:W1:Y:S01]  /*1110*/  @!P1 LDS.128 R24, [UR17+0x30] ;  /* 0x00003011ff189984 */ /* 0x000e620008000c00 */
[----:B------:R-:W-:Y:S01]  /*1120*/  FSETP.GEU.AND P3, PT, R21, R22, PT ;  /* 0x000000161500720b */ /* 0x000fe20003f6e000 */
[----:B------:R-:W-:-:S04]  /*1130*/  @!P0 FMUL R6, R43, R4 ;  /* 0x000000042b068220 */ /* 0x000fc80000400000 */
[----:B------:R-:W2:Y:S01]  /*1140*/  @!P2 LDS.128 R28, [UR17+0x50] ;  /* 0x00005011ff1ca984 */ /* 0x000ea20008000c00 */
[----:B0-----:R-:W-:Y:S01]  /*1150*/  @!P0 FFMA R43, R7, R8, R6 ;  /* 0x00000008072b8223 */ /* 0x001fe20000000006 */
[-C--:B------:R-:W-:Y:S01]  /*1160*/  @!P0 FMUL R6, R39, R4.reuse ;  /* 0x0000000427068220 */ /* 0x080fe20000400000 */
[----:B------:R-:W-:Y:S01]  /*1170*/  @!P0 FMUL R4, R35, R4 ;  /* 0x0000000423048220 */ /* 0x000fe20000400000 */
[----:B------:R-:W-:Y:S02]  /*1180*/  @!P1 FADD R8, -R15, 1 ;  /* 0x3f8000000f089421 */ /* 0x000fe40000000100 */
[C---:B------:R-:W-:Y:S01]  /*1190*/  @!P0 FFMA R39, R7.reuse, R9, R6 ;  /* 0x0000000907278223 */ /* 0x040fe20000000006 */
[----:B------:R-:W-:Y:S01]  /*11a0*/  @!P0 FFMA R35, R7, R10, R4 ;  /* 0x0000000a07238223 */ /* 0x000fe20000000004 */
[----:B------:R-:W-:Y:S01]  /*11b0*/  @!P1 FMUL R10, R43, R8 ;  /* 0x000000082b0a9220 */ /* 0x000fe20000400000 */
[----:B------:R-:W0:Y:S03]  /*11c0*/  @!P3 LDS.128 R4, [UR17+0x70] ;  /* 0x00007011ff04b984 */ /* 0x000e260008000c00 */
[----:B-1----:R-:W-:Y:S01]  /*11d0*/  @!P1 FFMA R43, R15, R24, R10 ;  /* 0x000000180f2b9223 */ /* 0x002fe2000000000a */
[-C--:B------:R-:W-:Y:S01]  /*11e0*/  @!P1 FMUL R10, R39, R8.reuse ;  /* 0x00000008270a9220 */ /* 0x080fe20000400000 */
[----:B------:R-:W-:-:S03]  /*11f0*/  @!P1 FMUL R8, R35, R8 ;  /* 0x0000000823089220 */ /* 0x000fc60000400000 */
[----:B------:R-:W-:Y:S01]  /*1200*/  @!P1 FFMA R39, R15, R25, R10 ;  /* 0x000000190f279223 */ /* 0x000fe2000000000a */
[----:B------:R-:W-:Y:S01]  /*1210*/  @!P2 FADD R10, -R19, 1 ;  /* 0x3f800000130aa421 */ /* 0x000fe20000000100 */
[----:B------:R-:W-:-:S03]  /*1220*/  @!P1 FFMA R35, R15, R26, R8 ;  /* 0x0000001a0f239223 */ /* 0x000fc60000000008 */
[-C--:B------:R-:W-:Y:S01]  /*1230*/  @!P2 FMUL R12, R43, R10.reuse ;  /* 0x0000000a2b0ca220 */ /* 0x080fe20000400000 */
[-C--:B------:R-:W-:Y:S01]  /*1240*/  @!P2 FMUL R8, R39, R10.reuse ;  /* 0x0000000a2708a220 */ /* 0x080fe20000400000 */
[----:B------:R-:W-:Y:S01]  /*1250*/  @!P2 FMUL R9, R35, R10 ;  /* 0x0000000a2309a220 */ /* 0x000fe20000400000 */
[----:B------:R-:W-:Y:S01]  /*1260*/  @!P3 FADD R10, -R23, 1 ;  /* 0x3f800000170ab421 */ /* 0x000fe20000000100 */
[C---:B--2---:R-:W-:Y:S01]  /*1270*/  @!P2 FFMA R43, R19.reuse, R28, R12 ;  /* 0x0000001c132ba223 */ /* 0x044fe2000000000c */
[C---:B------:R-:W-:Y:S01]  /*1280*/  @!P2 FFMA R39, R19.reuse, R29, R8 ;  /* 0x0000001d1327a223 */ /* 0x040fe20000000008 */
[----:B------:R-:W-:Y:S02]  /*1290*/  @!P2 FFMA R35, R19, R30, R9 ;  /* 0x0000001e1323a223 */ /* 0x000fe40000000009 */
[-C--:B------:R-:W-:Y:S01]  /*12a0*/  @!P3 FMUL R8, R43, R10.reuse ;  /* 0x0000000a2b08b220 */ /* 0x080fe20000400000 */
[-C--:B------:R-:W-:Y:S01]  /*12b0*/  @!P3 FMUL R12, R39, R10.reuse ;  /* 0x0000000a270cb220 */ /* 0x080fe20000400000 */
[----:B------:R-:W-:-:S02]  /*12c0*/  @!P3 FMUL R9, R35, R10 ;  /* 0x0000000a2309b220 */ /* 0x000fc40000400000 */
[C---:B0-----:R-:W-:Y:S01]  /*12d0*/  @!P3 FFMA R43, R23.reuse, R4, R8 ;  /* 0x00000004172bb223 */ /* 0x041fe20000000008 */
[C---:B------:R-:W-:Y:S01]  /*12e0*/  @!P3 FFMA R39, R23.reuse, R5, R12 ;  /* 0x000000051727b223 */ /* 0x040fe2000000000c */
[----:B------:R-:W-:Y:S01]  /*12f0*/  @!P3 FFMA R35, R23, R6, R9 ;  /* 0x000000061723b223 */ /* 0x000fe20000000009 */
[----:B------:R-:W-:Y:S06]  /*1300*/  BRA.U UP1, `(.L_x_8) ;  /* 0xfffffffd01007547 */ /* 0x000fec000b83ffff */
[----:B------:R-:W-:-:S06]  /*1310*/  USHF.L.U32 UR6, UR9, 0x5, URZ ;  /* 0x0000000509067899 */ /* 0x000fcc00080006ff */
[----:B------:R-:W-:-:S07]  /*1320*/  MOV R13, UR6 ;  /* 0x00000006000d7c02 */ /* 0x000fce0008000f00 */
.L_x_7:
[----:B------:R-:W-:Y:S05]  /*1330*/  BRA.U !UP2, `(.L_x_3) ;  /* 0x000000010ad47547 */ /* 0x000fea000b800000 */
[----:B------:R-:W1:Y:S01]  /*1340*/  S2UR UR9, SR_CgaCtaId ;  /* 0x00000000000979c3 */ /* 0x000e620000008800 */
[----:B------:R-:W-:Y:S01]  /*1350*/  UMOV UR6, 0x400 ;  /* 0x0000040000067882 */ /* 0x000fe20000000000 */
[----:B------:R-:W-:Y:S02]  /*1360*/  UISETP.NE.AND UP1, UPT, UR16, 0x1, UPT ;  /* 0x000000011000788c */ /* 0x000fe4000bf25270 */
[----:B-1----:R-:W-:-:S09]  /*1370*/  ULEA UR6, UR9, UR6, 0x18 ;  /* 0x0000000609067291 */ /* 0x002fd2000f8ec0ff */
        /* <DEDUP_REMOVED lines=15> */
[----:B------:R-:W-:Y:S01]  /*1470*/  IADD3 R12, PT, PT, R13, UR6, RZ ;  /* 0x000000060d0c7c10 */ /* 0x000fe2000fffe0ff */
        /* <DEDUP_REMOVED lines=33> */
.L_x_3:
        /* <DEDUP_REMOVED lines=8> */
[----:B-1----:R-:W-:-:S03]  /*1710*/  ULEA UR12, UR12, UR6, 0x18 ;  /* 0x000000060c0c7291 */ /* 0x002fc6000f8ec0ff */
[----:B------:R-:W-:-:S09]  /*1720*/  UMOV UR6, URZ ;  /* 0x000000ff00067c82 */ /* 0x000fd20008000000 */
.L_x_11:
        /* <DEDUP_REMOVED lines=30> */
[----:B------:R-:W-:Y:S01]  /*1910*/  @!P0 FADD R5, -R7, 1 ;  /* 0x3f80000007058421 */ /* 0x000fe20000000100 */
[----:B------:R-:W-:-:S03]  /*1920*/  FFMA R21, R20, R20, R21 ;  /* 0x0000001414157223 */ /* 0x000fc60000000015 */
[----:B------:R-:W-:Y:S01]  /*1930*/  @!P0 FMUL R4, R44, R5 ;  /* 0x000000052c048220 */ /* 0x000fe20000400000 */
[----:B------:R-:W1:Y:S01]  /*1940*/  @!P1 LDS.128 R24, [UR16+0x30] ;  /* 0x00003010ff189984 */ /* 0x000e620008000c00 */
        /* <DEDUP_REMOVED lines=10> */
[----:B------:R-:W0:Y:S03]  /*19f0*/  @!P3 LDS.128 R4, [UR16+0x70] ;  /* 0x00007010ff04b984 */ /* 0x000e260008000c00 */
        /* <DEDUP_REMOVED lines=19> */
[----:B------:R-:W-:-:S06]  /*1b30*/  USHF.L.U32 UR6, UR9, 0x5, URZ ;  /* 0x0000000509067899 */ /* 0x000fcc00080006ff */
[----:B------:R-:W-:-:S07]  /*1b40*/  MOV R13, UR6 ;  /* 0x00000006000d7c02 */ /* 0x000fce0008000f00 */
.L_x_10:
        /* <DEDUP_REMOVED lines=55> */
.L_x_12:
[----:B------:R-:W-:Y:S01]  /*1ec0*/  UISETP.GE.U32.AND UP0, UPT, UR11, 0x3, UPT ;  /* 0x000000030b00788c */ /* 0x000fe2000bf06070 */
[----:B------:R-:W-:-:S08]  /*1ed0*/  HFMA2 R13, -RZ, RZ, 0, 0 ;  /* 0x00000000ff0d7431 */ /* 0x000fd000000001ff */
[----:B------:R-:W-:Y:S05]  /*1ee0*/  BRA.U !UP0, `(.L_x_13) ;  /* 0x00000005081c7547 */ /* 0x000fea000b800000 */
[----:B------:R-:W1:Y:S01]  /*1ef0*/  S2UR UR9, SR_CgaCtaId ;  /* 0x00000000000979c3 */ /* 0x000e620000008800 */
[----:B------:R-:W-:Y:S01]  /*1f00*/  UMOV UR6, 0x400 ;  /* 0x0000040000067882 */ /* 0x000fe20000000000 */
[----:B------:R-:W-:Y:S02]  /*1f10*/  ULOP3.LUT UR10, UR10, 0xfffffffc, URZ, 0xc0, !UPT ;  /* 0xfffffffc0a0a7892 */ /* 0x000fe4000f8ec0ff */
[----:B-1----:R-:W-:-:S03]  /*1f20*/  ULEA UR9, UR9, UR6, 0x18 ;  /* 0x0000000609097291 */ /* 0x002fc6000f8ec0ff */
[----:B------:R-:W-:-:S09]  /*1f30*/  UMOV UR6, URZ ;  /* 0x000000ff00067c82 */ /* 0x000fd20008000000 */
.L_x_14:
        /* <DEDUP_REMOVED lines=66> */
.L_x_13:
[----:B------:R-:W-:-:S09]  /*2360*/  UISETP.NE.AND UP0, UPT, UR17, URZ, UPT ;  /* 0x000000ff1100728c */ /* 0x000fd2000bf05270 */
        /* <DEDUP_REMOVED lines=54> */
.L_x_9:
[----:B------:R-:W-:Y:S02]  /*26d0*/  UISETP.GE.U32.AND UP0, UPT, UR5, UR13, UPT ;  /* 0x0000000d0500728c */ /* 0x000fe4000bf06070 */
[----:B------:R-:W-:-:S07]  /*26e0*/  UIADD3 UR4, UPT, UPT, UR4, 0x1, URZ ;  /* 0x0000000104047890 */ /* 0x000fce000fffe0ff */
[----:B------:R-:W-:Y:S05]  /*26f0*/  BRA.U !UP0, `(.L_x_15) ;  /* 0xffffffdd08007547 */ /* 0x000fea000b83ffff */
.L_x_0:
[----:B------:R-:W1:Y:S08]  /*2700*/  LDC R0, c[0x0][0x390] ;  /* 0x0000e400ff007b82 */ /* 0x000e700000000800 */
[----:B0-----:R-:W0:Y:S08]  /*2710*/  LDC.64 R4, c[0x0][0x3d0] ;  /* 0x0000f400ff047b82 */ /* 0x001e300000000a00 */
[----:B------:R-:W2:Y:S08]  /*2720*/  LDC.64 R6, c[0x0][0x3d8] ;  /* 0x0000f600ff067b82 */ /* 0x000eb00000000a00 */
[----:B------:R-:W3:Y:S01]  /*2730*/  LDC.64 R2, c[0x0][0x3e0] ;  /* 0x0000f800ff027b82 */ /* 0x000ee20000000a00 */
[----:B-1----:R-:W-:-:S05]  /*2740*/  IMAD R13, R47, R0, R46 ;  /* 0x000000002f0d7224 */ /* 0x002fca00078e022e */
[----:B------:R-:W-:Y:S01]  /*2750*/  LEA R15, R0, R13, 0x5 ;  /* 0x0000000d000f7211 */ /* 0x000fe200078e28ff */
[----:B0-----:R-:W-:-:S04]  /*2760*/  IMAD.WIDE R10, R13, 0x4, R4 ;  /* 0x000000040d0a7825 */ /* 0x001fc800078e0204 */
[----:B------:R-:W-:Y:S01]  /*2770*/  IMAD.WIDE R4, R15, 0x4, R4 ;  /* 0x000000040f047825 */ /* 0x000fe200078e0204 */
[----:B------:R-:W-:Y:S03]  /*2780*/  STG.E desc[UR14][R10.64], R42 ;  /* 0x0000002a0a007986 */ /* 0x000fe6000c10190e */
[----:B--2---:R-:W-:-:S04]  /*2790*/  IMAD.WIDE R8, R13, 0x4, R6 ;  /* 0x000000040d087825 */ /* 0x004fc800078e0206 */
[----:B------:R-:W-:Y:S01]  /*27a0*/  IMAD.WIDE R6, R15, 0x4, R6 ;  /* 0x000000040f067825 */ /* 0x000fe200078e0206 */
[----:B------:R-:W-:Y:S03]  /*27b0*/  STG.E desc[UR14][R8.64], R38 ;  /* 0x0000002608007986 */ /* 0x000fe6000c10190e */
[----:B---3--:R-:W-:-:S04]  /*27c0*/  IMAD.WIDE R12, R13, 0x4, R2 ;  /* 0x000000040d0c7825 */ /* 0x008fc800078e0202 */
[----:B------:R-:W-:Y:S01]  /*27d0*/  IMAD.WIDE R2, R15, 0x4, R2 ;  /* 0x000000040f027825 */ /* 0x000fe200078e0202 */
[----:B------:R-:W-:Y:S04]  /*27e0*/  STG.E desc[UR14][R12.64], R34 ;  /* 0x000000220c007986 */ /* 0x000fe8000c10190e */
        /* <DEDUP_REMOVED lines=8> */
[----:B------:R-:W-:Y:S01]  /*2870*/  STG.E desc[UR14][R2.64+0x80], R37 ;  /* 0x0000802502007986 */ /* 0x000fe2000c10190e */
[----:B------:R-:W-:Y:S05]  /*2880*/  EXIT ;  /* 0x000000000000794d */ /* 0x000fea0003800000 */
.L_x_16:
[----:B------:R-:W-:-:S00]  /*2890*/  BRA `(.L_x_16) ;  /* 0xfffffffc00fc7947 */ /* 0x000fc0000383ffff */
[----:B------:R-:W-:-:S00]  /*28a0*/  NOP ;  /* 0x0000000000007918 */ /* 0x000fc00000000000 */
        /* <DEDUP_REMOVED lines=13> */
.L_x_66:


//--------------------- .text._ZN11circles_gpu14compact_streamEjPjS0_S0_ --------------------------
	.section	.text._ZN11circles_gpu14compact_streamEjPjS0_S0_,"ax",@progbits
	.align	128
        .global         _ZN11circles_gpu14compact_streamEjPjS0_S0_
        .type           _ZN11circles_gpu14compact_streamEjPjS0_S0_,@function
        .size           _ZN11circles_gpu14compact_streamEjPjS0_S0_,(.L_x_67 - _ZN11circles_gpu14compact_streamEjPjS0_S0_)
        .other          _ZN11circles_gpu14compact_streamEjPjS0_S0_,@"STO_CUDA_ENTRY STV_DEFAULT"
_ZN11circles_gpu14compact_streamEjPjS0_S0_:
.text._ZN11circles_gpu14compact_streamEjPjS0_S0_:
[----:B------:R-:W-:Y:S01]  /*0000*/  LDC R1, c[0x0][0x37c] ;  /* 0x0000df00ff017b82 */ /* 0x000fe20000000800 */
[----:B------:R-:W0:Y:S07]  /*0010*/  S2R R0, SR_TID.X ;  /* 0x0000000000007919 */ /* 0x000e2e0000002100 */
[----:B------:R-:W0:Y:S01]  /*0020*/  S2UR UR4, SR_CTAID.X ;  /* 0x00000000000479c3 */ /* 0x000e220000002500 */
[----:B------:R-:W1:Y:S01]  /*0030*/  LDCU UR5, c[0x0][0x380] ;  /* 0x00007000ff0577ac */ /* 0x000e620008000800 */
[----:B------:R-:W-:Y:S01]  /*0040*/  BSSY.RECONVERGENT B0, `(.L_x_17) ;  /* 0x0000013000007945 */ /* 0x000fe20003800200 */
[----:B------:R-:W2:Y:S05]  /*0050*/  LDCU.64 UR6, c[0x0][0x358] ;  /* 0x00006b00ff0677ac */ /* 0x000eaa0008000a00 */
[----:B------:R-:W0:Y:S08]  /*0060*/  LDC R7, c[0x0][0x360] ;  /* 0x0000d800ff077b82 */ /* 0x000e300000000800 */
[----:B------:R-:W3:Y:S01]  /*0070*/  LDC.64 R2, c[0x0][0x388] ;  /* 0x0000e200ff027b82 */ /* 0x000ee20000000a00 */
[----:B0-----:R-:W-:-:S05]  /*0080*/  IMAD R7, R7, UR4, R0 ;  /* 0x0000000407077c24 */ /* 0x001fca000f8e0200 */
[C---:B-1----:R-:W-:Y:S01]  /*0090*/  ISETP.GE.U32.AND P0, PT, R7.reuse, UR5, PT ;  /* 0x0000000507007c0c */ /* 0x042fe2000bf06070 */
[----:B---3--:R-:W-:-:S12]  /*00a0*/  IMAD.WIDE R2, R7, 0x4, R2 ;  /* 0x0000000407027825 */ /* 0x008fd800078e0202 */
[----:B--2---:R-:W-:Y:S05]  /*00b0*/  @P0 BRA `(.L_x_18) ;  /* 0x00000000002c0947 */ /* 0x004fea0003800000 */
[----:B------:R-:W-:-:S13]  /*00c0*/  ISETP.NE.AND P0, PT, R7, RZ, PT ;  /* 0x000000ff0700720c */ /* 0x000fda0003f05270 */
[----:B------:R-:W0:Y:S02]  /*00d0*/  @!P0 LDC.64 R4, c[0x0][0x390] ;  /* 0x0000e400ff048b82 */ /* 0x000e240000000a00 */
[----:B0-----:R0:W-:Y:S01]  /*00e0*/  @!P0 STG.E desc[UR6][R4.64], RZ ;  /* 0x000000ff04008986 */ /* 0x0011e2000c101906 */
[----:B------:R-:W-:Y:S05]  /*00f0*/  @!P0 BRA `(.L_x_18) ;  /* 0x00000000001c8947 */ /* 0x000fea0003800000 */
[----:B------:R-:W2:Y:S04]  /*0100*/  LDG.E R0, desc[UR6][R2.64] ;  /* 0x0000000602007981 */ /* 0x000ea8000c1e1900 */
[----:B0-----:R-:W2:Y:S02]  /*0110*/  LDG.E R5, desc[UR6][R2.64+-0x4] ;  /* 0xfffffc0602057981 */ /* 0x001ea4000c1e1900 */
[----:B--2---:R-:W-:-:S13]  /*0120*/  ISETP.NE.AND P0, PT, R0, R5, PT ;  /* 0x000000050000720c */ /* 0x004fda0003f05270 */
[----:B------:R-:W0:Y:S01]  /*0130*/  @P0 LDC.64 R4, c[0x0][0x390] ;  /* 0x0000e400ff040b82 */ /* 0x000e220000000a00 */
[----:B------:R-:W-:-:S05]  /*0140*/  @P0 IADD3 R9, PT, PT, R0, -0x1, RZ ;  /* 0xffffffff00090810 */ /* 0x000fca0007ffe0ff */
[----:B0-----:R-:W-:-:S05]  /*0150*/  @P0 IMAD.WIDE.U32 R4, R9, 0x4, R4 ;  /* 0x0000000409040825 */ /* 0x001fca00078e0004 */
[----:B------:R1:W-:Y:S02]  /*0160*/  @P0 STG.E desc[UR6][R4.64], R7 ;  /* 0x0000000704000986 */ /* 0x0003e4000c101906 */
.L_x_18:
[----:B------:R-:W-:Y:S05]  /*0170*/  BSYNC.RECONVERGENT B0 ;  /* 0x0000000000007941 */ /* 0x000fea0003800200 */
.L_x_17:
[----:B------:R-:W-:-:S06]  /*0180*/  UIADD3 UR4, UPT, UPT, UR5, -0x1, URZ ;  /* 0xffffffff05047890 */ /* 0x000fcc000fffe0ff */
[----:B------:R-:W-:-:S13]  /*0190*/  ISETP.NE.AND P0, PT, R7, UR4, PT ;  /* 0x0000000407007c0c */ /* 0x000fda000bf05270 */
[----:B------:R-:W-:Y:S05]  /*01a0*/  @P0 EXIT ;  /* 0x000000000000094d */ /* 0x000fea0003800000 */
[----:B------:R-:W2:Y:S01]  /*01b0*/  LDG.E R3, desc[UR6][R2.64] ;  /* 0x0000000602037981 */ /* 0x000ea2000c1e1900 */
[----:B01----:R-:W2:Y:S03]  /*01c0*/  LDC.64 R4, c[0x0][0x398] ;  /* 0x0000e600ff047b82 */ /* 0x003ea60000000a00 */
[----:B--2---:R-:W-:Y:S01]  /*01d0*/  STG.E desc[UR6][R4.64], R3 ;  /* 0x0000000304007986 */ /* 0x004fe2000c101906 */
[----:B------:R-:W-:Y:S05]  /*01e0*/  EXIT ;  /* 0x000000000000794d */ /* 0x000fea0003800000 */
.L_x_19:
        /* <DEDUP_REMOVED lines=9> */
.L_x_67:


//--------------------- .text._ZN11circles_gpu13tile_coverageEiiiPKfS1_S1_Phi --------------------------
	.section	.text._ZN11circles_gpu13tile_coverageEiiiPKfS1_S1_Phi,"ax",@progbits
	.align	128
        .global         _ZN11circles_gpu13tile_coverageEiiiPKfS1_S1_Phi
        .type           _ZN11circles_gpu13tile_coverageEiiiPKfS1_S1_Phi,@function
        .size           _ZN11circles_gpu13tile_coverageEiiiPKfS1_S1_Phi,(.L_x_68 - _ZN11circles_gpu13tile_coverageEiiiPKfS1_S1_Phi)
        .other          _ZN11circles_gpu13tile_coverageEiiiPKfS1_S1_Phi,@"STO_CUDA_ENTRY STV_DEFAULT"
_ZN11circles_gpu13tile_coverageEiiiPKfS1_S1_Phi:
.text._ZN11circles_gpu13tile_coverageEiiiPKfS1_S1_Phi:
[----:B------:R-:W-:Y:S01]  /*0000*/  LDC R1, c[0x0][0x37c] ;  /* 0x0000df00ff017b82 */ /* 0x000fe20000000800 */
[----:B------:R-:W0:Y:S07]  /*0010*/  S2R R15, SR_TID.X ;  /* 0x00000000000f7919 */ /* 0x000e2e0000002100 */
[----:B------:R-:W0:Y:S01]  /*0020*/  S2UR UR5, SR_CTAID.X ;  /* 0x00000000000579c3 */ /* 0x000e220000002500 */
[----:B------:R-:W1:Y:S07]  /*0030*/  LDCU UR4, c[0x0][0x388] ;  /* 0x00007100ff0477ac */ /* 0x000e6e0008000800 */
[----:B------:R-:W0:Y:S02]  /*0040*/  LDC R14, c[0x0][0x360] ;  /* 0x0000d800ff0e7b82 */ /* 0x000e240000000800 */
[----:B0-----:R-:W-:-:S05]  /*0050*/  IMAD R14, R14, UR5, R15 ;  /* 0x000000050e0e7c24 */ /* 0x001fca000f8e020f */
[----:B-1----:R-:W-:-:S13]  /*0060*/  ISETP.GE.AND P0, PT, R14, UR4, PT ;  /* 0x000000040e007c0c */ /* 0x002fda000bf06270 */
[----:B------:R-:W-:Y:S05]  /*0070*/  @P0 EXIT ;  /* 0x000000000000094d */ /* 0x000fea0003800000 */
[----:B------:R-:W0:Y:S01]  /*0080*/  LDC.64 R4, c[0x0][0x390] ;  /* 0x0000e400ff047b82 */ /* 0x000e220000000a00 */
[----:B------:R-:W1:Y:S07]  /*0090*/  LDCU.64 UR6, c[0x0][0x358] ;  /* 0x00006b00ff0677ac */ /* 0x000e6e0008000a00 */
[----:B------:R-:W2:Y:S08]  /*00a0*/  LDC.64 R8, c[0x0][0x3a0] ;  /* 0x0000e800ff087b82 */ /* 0x000eb00000000a00 */
[----:B------:R-:W3:Y:S01]  /*00b0*/  LDC.64 R6, c[0x0][0x398] ;  /* 0x0000e600ff067b82 */ /* 0x000ee20000000a00 */
[----:B0-----:R-:W-:-:S07]  /*00c0*/  IMAD.WIDE R4, R14, 0x4, R4 ;  /* 0x000000040e047825 */ /* 0x001fce00078e0204 */
[----:B------:R-:W0:Y:S01]  /*00d0*/  LDC.64 R2, c[0x0][0x380] ;  /* 0x0000e000ff027b82 */ /* 0x000e220000000a00 */
[----:B-1----:R-:W4:Y:S01]  /*00e0*/  LDG.E R4, desc[UR6][R4.64] ;  /* 0x0000000604047981 */ /* 0x002f22000c1e1900 */
[----:B--2---:R-:W-:-:S06]  /*00f0*/  IMAD.WIDE R8, R14, 0x4, R8 ;  /* 0x000000040e087825 */ /* 0x004fcc00078e0208 */
[----:B------:R-:W4:Y:S01]  /*0100*/  LDG.E R9, desc[UR6][R8.64] ;  /* 0x0000000608097981 */ /* 0x000f22000c1e1900 */
[----:B---3--:R-:W-:-:S06]  /*0110*/  IMAD.WIDE R6, R14, 0x4, R6 ;  /* 0x000000040e067825 */ /* 0x008fcc00078e0206 */
[----:B------:R1:W2:Y:S01]  /*0120*/  LDG.E R6, desc[UR6][R6.64] ;  /* 0x0000000606067981 */ /* 0x0002a2000c1e1900 */
[----:B0-----:R-:W-:-:S04]  /*0130*/  SHF.R.S32.HI R11, RZ, 0x1f, R2 ;  /* 0x0000001fff0b7819 */ /* 0x001fc80000011402 */
[----:B------:R-:W-:-:S04]  /*0140*/  LEA.HI R0, R11, R2, RZ, 0x6 ;  /* 0x000000020b007211 */ /* 0x000fc800078f30ff */
[----:B------:R-:W-:Y:S01]  /*0150*/  SHF.R.S32.HI R0, RZ, 0x6, R0 ;  /* 0x00000006ff007819 */ /* 0x000fe20000011400 */
[C-C-:B----4-:R-:W-:Y:S01]  /*0160*/  FADD R2, R4.reuse, -R9.reuse ;  /* 0x8000000904027221 */ /* 0x150fe20000000000 */
[----:B------:R-:W-:-:S03]  /*0170*/  FADD R10, R4, R9 ;  /* 0x00000009040a7221 */ /* 0x000fc60000000000 */
[----:B------:R-:W-:Y:S02]  /*0180*/  VIADD R4, R0, 0xffffffff ;  /* 0xffffffff00047836 */ /* 0x000fe40000000000 */
[----:B------:R-:W-:-:S03]  /*0190*/  FMUL R10, R10, 0.015625 ;  /* 0x3c8000000a0a7820 */ /* 0x000fc60000400000 */
[----:B------:R-:W-:Y:S01]  /*01a0*/  I2FP.F32.S32 R11, R4 ;  /* 0x00000004000b7245 */ /* 0x000fe20000201400 */
[----:B------:R-:W-:-:S03]  /*01b0*/  FMUL R2, R2, 0.015625 ;  /* 0x3c80000002027820 */ /* 0x000fc60000400000 */
[CC--:B------:R-:W-:Y:S02]  /*01c0*/  FSETP.GEU.AND P0, PT, R10.reuse, R11.reuse, PT ;  /* 0x0000000b0a00720b */ /* 0x0c0fe40003f0e000 */
[----:B------:R-:W-:Y:S02]  /*01d0*/  FMNMX R5, RZ, R2, !PT ;  /* 0x00000002ff057209 */ /* 0x000fe40007800000 */
[----:B------:R-:W-:Y:S02]  /*01e0*/  FSEL R2, R10, R11, !P0 ;  /* 0x0000000b0a027208 */ /* 0x000fe40004000000 */
[----:B-1----:R-:W-:Y:S08]  /*01f0*/  F2I.TRUNC.NTZ R7, R5 ;  /* 0x0000000500077305 */ /* 0x002ff0000020f100 */
[----:B------:R-:W0:Y:S01]  /*0200*/  F2I.TRUNC.NTZ R2, R2 ;  /* 0x0000000200027305 */ /* 0x000e22000020f100 */
[----:B------:R-:W-:-:S04]  /*0210*/  SHF.R.S32.HI R4, RZ, 0x1f, R3 ;  /* 0x0000001fff047819 */ /* 0x000fc80000011403 */
[----:B------:R-:W-:Y:S01]  /*0220*/  LEA.HI R4, R4, R3, RZ, 0x6 ;  /* 0x0000000304047211 */ /* 0x000fe200078f30ff */
[C-C-:B--2---:R-:W-:Y:S01]  /*0230*/  FADD R3, R6.reuse, -R9.reuse ;  /* 0x8000000906037221 */ /* 0x144fe20000000000 */
[----:B------:R-:W-:Y:S01]  /*0240*/  FADD R6, R6, R9 ;  /* 0x0000000906067221 */ /* 0x000fe20000000000 */
[----:B0-----:R-:W-:Y:S02]  /*0250*/  ISETP.GT.AND P1, PT, R7, R2, PT ;  /* 0x000000020700720c */ /* 0x001fe40003f24270 */
[----:B------:R-:W-:Y:S01]  /*0260*/  LEA.HI.SX32 R4, R4, 0xffffffff, 0x1a ;  /* 0xffffffff04047811 */ /* 0x000fe200078fd2ff */
[----:B------:R-:W-:Y:S01]  /*0270*/  FMUL R3, R3, 0.015625 ;  /* 0x3c80000003037820 */ /* 0x000fe20000400000 */
[----:B------:R-:W-:Y:S02]  /*0280*/  FMUL R6, R6, 0.015625 ;  /* 0x3c80000006067820 */ /* 0x000fe40000400000 */
[----:B------:R-:W-:Y:S02]  /*0290*/  I2FP.F32.S32 R5, R4 ;  /* 0x0000000400057245 */ /* 0x000fe40000201400 */
[----:B------:R-:W-:-:S02]  /*02a0*/  FMNMX R3, RZ, R3, !PT ;  /* 0x00000003ff037209 */ /* 0x000fc40007800000 */
[----:B------:R-:W-:-:S03]  /*02b0*/  FSETP.GEU.AND P0, PT, R6, R5, PT ;  /* 0x000000050600720b */ /* 0x000fc60003f0e000 */
[----:B------:R-:W-:Y:S10]  /*02c0*/  @P1 EXIT ;  /* 0x000000000000194d */ /* 0x000ff40003800000 */
[----:B------:R-:W-:Y:S01]  /*02d0*/  FSEL R4, R6, R5, !P0 ;  /* 0x0000000506047208 */ /* 0x000fe20004000000 */
[----:B------:R-:W0:Y:S01]  /*02e0*/  F2I.TRUNC.NTZ R3, R3 ;  /* 0x0000000300037305 */ /* 0x000e22000020f100 */
[----:B------:R-:W1:Y:S01]  /*02f0*/  LDCU UR5, c[0x0][0x3b0] ;  /* 0x00007600ff0577ac */ /* 0x000e620008000800 */
[----:B------:R-:W-:Y:S01]  /*0300*/  SHF.R.S32.HI R15, RZ, 0x1f, R14 ;  /* 0x0000001fff0f7819 */ /* 0x000fe2000001140e */
[----:B------:R-:W2:Y:S05]  /*0310*/  LDCU UR10, c[0x0][0x388] ;  /* 0x00007100ff0a77ac */ /* 0x000eaa0008000800 */
[----:B------:R-:W3:Y:S01]  /*0320*/  F2I.TRUNC.NTZ R4, R4 ;  /* 0x0000000400047305 */ /* 0x000ee2000020f100 */
[----:B------:R-:W4:Y:S01]  /*0330*/  LDCU.64 UR8, c[0x0][0x3a8] ;  /* 0x00007500ff0877ac */ /* 0x000f220008000a00 */
[----:B0-----:R-:W-:-:S02]  /*0340*/  VIADD R9, R3, 0x2 ;  /* 0x0000000203097836 */ /* 0x001fc40000000000 */
[----:B------:R-:W-:Y:S02]  /*0350*/  VIADD R11, R3, 0x3 ;  /* 0x00000003030b7836 */ /* 0x000fe40000000000 */
[C---:B------:R-:W-:Y:S01]  /*0360*/  IMAD R10, R0.reuse, R9, RZ ;  /* 0x00000009000a7224 */ /* 0x040fe200078e02ff */
[----:B-1----:R-:W-:Y:S01]  /*0370*/  UIMAD.WIDE UR4, UR5, UR4, URZ ;  /* 0x00000004050472a5 */ /* 0x002fe2000f8e02ff */
[----:B------:R-:W-:Y:S02]  /*0380*/  IMAD R8, R0, R3, R0 ;  /* 0x0000000300087224 */ /* 0x000fe400078e0200 */
[----:B---3--:R-:W-:Y:S02]  /*0390*/  IMAD.IADD R5, R4, 0x1, -R3 ;  /* 0x0000000104057824 */ /* 0x008fe400078e0a03 */
[----:B------:R-:W-:Y:S02]  /*03a0*/  IMAD R12, R0, R11, RZ ;  /* 0x0000000b000c7224 */ /* 0x000fe400078e02ff */
[----:B------:R-:W-:-:S05]  /*03b0*/  VIADD R6, R5, 0x1 ;  /* 0x0000000105067836 */ /* 0x000fca0000000000 */
[----:B------:R-:W-:-:S05]  /*03c0*/  LOP3.LUT R13, R6, 0xfffffffc, RZ, 0xc0, !PT ;  /* 0xfffffffc060d7812 */ /* 0x000fca00078ec0ff */
[----:B--2-4-:R-:W-:-:S07]  /*03d0*/  IMAD.MOV R9, RZ, RZ, -R13 ;  /* 0x000000ffff097224 */ /* 0x014fce00078e0a0d */
.L_x_27:
[----:B------:R-:W-:Y:S01]  /*03e0*/  ISETP.GE.AND P0, PT, R4, R3, PT ;  /* 0x000000030400720c */ /* 0x000fe20003f06270 */
[----:B------:R-:W-:-:S12]  /*03f0*/  BSSY.RECONVERGENT B0, `(.L_x_20) ;  /* 0x0000057000007945 */ /* 0x000fd80003800200 */
[----:B012---:R-:W-:Y:S05]  /*0400*/  @!P0 BRA `(.L_x_21) ;  /* 0x0000000400548947 */ /* 0x007fea0003800000 */
[----:B------:R-:W-:Y:S01]  /*0410*/  ISETP.GE.U32.AND P0, PT, R5, 0x3, PT ;  /* 0x000000030500780c */ /* 0x000fe20003f06070 */
[----:B------:R-:W-:Y:S01]  /*0420*/  BSSY.RECONVERGENT B1, `(.L_x_22) ;  /* 0x000002f000017945 */ /* 0x000fe20003800200 */
[----:B------:R-:W-:Y:S01]  /*0430*/  LOP3.LUT R11, R6, 0x3, RZ, 0xc0, !PT ;  /* 0x00000003060b7812 */ /* 0x000fe200078ec0ff */
[----:B------:R-:W-:-:S03]  /*0440*/  IMAD.MOV.U32 R22, RZ, RZ, R3 ;  /* 0x000000ffff167224 */ /* 0x000fc600078e0003 */
[----:B------:R-:W-:-:S07]  /*0450*/  ISETP.NE.AND P1, PT, R11, RZ, PT ;  /* 0x000000ff0b00720c */ /* 0x000fce0003f25270 */
[----:B------:R-:W-:Y:S06]  /*0460*/  @!P0 BRA `(.L_x_23) ;  /* 0x0000000000a88947 */ /* 0x000fec0003800000 */
[--C-:B------:R-:W-:Y:S02]  /*0470*/  IMAD.IADD R27, R8, 0x1, R7.reuse ;  /* 0x00000001081b7824 */ /* 0x100fe400078e0207 */
[--C-:B------:R-:W-:Y:S02]  /*0480*/  IMAD.IADD R23, R10, 0x1, R7.reuse ;  /* 0x000000010a177824 */ /* 0x100fe400078e0207 */
[--C-:B------:R-:W-:Y:S02]  /*0490*/  IMAD.IADD R25, R12, 0x1, R7.reuse ;  /* 0x000000010c197824 */ /* 0x100fe400078e0207 */
[----:B------:R-:W-:Y:S02]  /*04a0*/  IMAD R13, R0, R3, R7 ;  /* 0x00000003000d7224 */ /* 0x000fe400078e0207 */
[----:B------:R-:W-:Y:S02]  /*04b0*/  IMAD.MOV.U32 R24, RZ, RZ, R9 ;  /* 0x000000ffff187224 */ /* 0x000fe400078e0009 */
[----:B------:R-:W-:-:S07]  /*04c0*/  IMAD.MOV.U32 R22, RZ, RZ, R3 ;  /* 0x000000ffff167224 */ /* 0x000fce00078e0003 */
.L_x_24:
[----:B-1----:R-:W-:-:S04]  /*04d0*/  IMAD.WIDE R16, R13, UR10, R14 ;  /* 0x0000000a0d107c25 */ /* 0x002fc8000f8e020e */
[--C-:B------:R-:W-:Y:S01]  /*04e0*/  IMAD.WIDE R18, R27, UR10, R14.reuse ;  /* 0x0000000a1b127c25 */ /* 0x100fe2000f8e020e */
[C---:B------:R-:W-:Y:S02]  /*04f0*/  ISETP.GE.U32.AND P0, PT, R16.reuse, UR4, PT ;  /* 0x0000000410007c0c */ /* 0x040fe4000bf06070 */
[----:B------:R-:W-:Y:S01]  /*0500*/  IADD3 R28, P2, PT, R16, UR8, RZ ;  /* 0x00000008101c7c10 */ /* 0x000fe2000ff5e0ff */
[----:B------:R-:W-:Y:S01]  /*0510*/  VIADD R24, R24, 0x4 ;  /* 0x0000000418187836 */ /* 0x000fe20000000000 */
[C---:B------:R-:W-:Y:S01]  /*0520*/  ISETP.GE.U32.AND.EX P0, PT, R17.reuse, UR5, PT, P0 ;  /* 0x0000000511007c0c */ /* 0x040fe2000bf06100 */
[----:B------:R-:W-:Y:S01]  /*0530*/  VIADD R22, R22, 0x4 ;  /* 0x0000000416167836 */ /* 0x000fe20000000000 */
[----:B------:R-:W-:Y:S01]  /*0540*/  IADD3.X R29, PT, PT, R17, UR9, RZ, P2, !PT ;  /* 0x00000009111d7c10 */ /* 0x000fe200097fe4ff */
[----:B------:R-:W-:Y:S01]  /*0550*/  IMAD.WIDE R16, R23, UR10, R14 ;  /* 0x0000000a17107c25 */ /* 0x000fe2000f8e020e */
[----:B------:R-:W-:Y:S02]  /*0560*/  SEL R26, RZ, 0x1, P0 ;  /* 0x00000001ff1a7807 */ /* 0x000fe40000000000 */
[----:B------:R-:W-:Y:S01]  /*0570*/  ISETP.GE.U32.AND P0, PT, R18, UR4, PT ;  /* 0x0000000412007c0c */ /* 0x000fe2000bf06070 */
[----:B------:R-:W-:Y:S01]  /*0580*/  IMAD R13, R0, 0x4, R13 ;  /* 0x00000004000d7824 */ /* 0x000fe200078e020d */
[----:B------:R-:W-:Y:S01]  /*0590*/  IADD3 R20, P2, PT, R18, UR8, RZ ;  /* 0x0000000812147c10 */ /* 0x000fe2000ff5e0ff */
[----:B------:R0:W-:Y:S01]  /*05a0*/  STG.E.U8 desc[UR6][R28.64], R26 ;  /* 0x0000001a1c007986 */ /* 0x0001e2000c101106 */
[C---:B------:R-:W-:Y:S01]  /*05b0*/  ISETP.GE.U32.AND.EX P0, PT, R19.reuse, UR5, PT, P0 ;  /* 0x0000000513007c0c */ /* 0x040fe2000bf06100 */
[----:B------:R-:W-:Y:S01]  /*05c0*/  IMAD R27, R0, 0x4, R27 ;  /* 0x00000004001b7824 */ /* 0x000fe200078e021b */
[----:B------:R-:W-:Y:S01]  /*05d0*/  IADD3.X R21, PT, PT, R19, UR9, RZ, P2, !PT ;  /* 0x0000000913157c10 */ /* 0x000fe200097fe4ff */
[----:B------:R-:W-:-:S04]  /*05e0*/  IMAD.WIDE R18, R25, UR10, R14 ;  /* 0x0000000a19127c25 */ /* 0x000fc8000f8e020e */
[C---:B------:R-:W-:Y:S02]  /*05f0*/  IMAD R23, R0.reuse, 0x4, R23 ;  /* 0x0000000400177824 */ /* 0x040fe400078e0217 */
[----:B------:R-:W-:Y:S01]  /*0600*/  IMAD R25, R0, 0x4, R25 ;  /* 0x0000000400197824 */ /* 0x000fe200078e0219 */
[----:B0-----:R-:W-:Y:S02]  /*0610*/  SEL R29, RZ, 0x1, P0 ;  /* 0x00000001ff1d7807 */ /* 0x001fe40000000000 */
[C---:B------:R-:W-:Y:S02]  /*0620*/  ISETP.GE.U32.AND P0, PT, R16.reuse, UR4, PT ;  /* 0x0000000410007c0c */ /* 0x040fe4000bf06070 */
[----:B------:R-:W-:Y:S01]  /*0630*/  IADD3 R16, P2, PT, R16, UR8, RZ ;  /* 0x0000000810107c10 */ /* 0x000fe2000ff5e0ff */
[----:B------:R0:W-:Y:S01]  /*0640*/  STG.E.U8 desc[UR6][R20.64], R29 ;  /* 0x0000001d14007986 */ /* 0x0001e2000c101106 */
[C---:B------:R-:W-:Y:S02]  /*0650*/  ISETP.GE.U32.AND.EX P0, PT, R17.reuse, UR5, PT, P0 ;  /* 0x0000000511007c0c */ /* 0x040fe4000bf06100 */
[----:B------:R-:W-:-:S02]  /*0660*/  IADD3.X R17, PT, PT, R17, UR9, RZ, P2, !PT ;  /* 0x0000000911117c10 */ /* 0x000fc400097fe4ff */
[----:B------:R-:W-:Y:S02]  /*0670*/  SEL R26, RZ, 0x1, P0 ;  /* 0x00000001ff1a7807 */ /* 0x000fe40000000000 */
[C---:B------:R-:W-:Y:S02]  /*0680*/  ISETP.GE.U32.AND P0, PT, R18.reuse, UR4, PT ;  /* 0x0000000412007c0c */ /* 0x040fe4000bf06070 */
[----:B------:R-:W-:Y:S01]  /*0690*/  IADD3 R18, P2, PT, R18, UR8, RZ ;  /* 0x0000000812127c10 */ /* 0x000fe2000ff5e0ff */
[----:B------:R1:W-:Y:S01]  /*06a0*/  STG.E.U8 desc[UR6][R16.64], R26 ;  /* 0x0000001a10007986 */ /* 0x0003e2000c101106 */
[C---:B------:R-:W-:Y:S02]  /*06b0*/  ISETP.GE.U32.AND.EX P0, PT, R19.reuse, UR5, PT, P0 ;  /* 0x0000000513007c0c */ /* 0x040fe4000bf06100 */
[----:B------:R-:W-:Y:S02]  /*06c0*/  IADD3.X R19, PT, PT, R19, UR9, RZ, P2, !PT ;  /* 0x0000000913137c10 */ /* 0x000fe400097fe4ff */
[----:B0-----:R-:W-:-:S02]  /*06d0*/  SEL R21, RZ, 0x1, P0 ;  /* 0x00000001ff157807 */ /* 0x001fc40000000000 */
[----:B------:R-:W-:-:S03]  /*06e0*/  ISETP.NE.AND P0, PT, R24, RZ, PT ;  /* 0x000000ff1800720c */ /* 0x000fc60003f05270 */
[----:B------:R1:W-:Y:S10]  /*06f0*/  STG.E.U8 desc[UR6][R18.64], R21 ;  /* 0x0000001512007986 */ /* 0x0003f4000c101106 */
[----:B------:R-:W-:Y:S05]  /*0700*/  @P0 BRA `(.L_x_24) ;  /* 0xfffffffc00700947 */ /* 0x000fea000383ffff */
.L_x_23:
[----:B------:R-:W-:Y:S05]  /*0710*/  BSYNC.RECONVERGENT B1 ;  /* 0x0000000000017941 */ /* 0x000fea0003800200 */
.L_x_22:
[----:B------:R-:W-:Y:S05]  /*0720*/  @!P1 BRA `(.L_x_21) ;  /* 0x00000000008c9947 */ /* 0x000fea0003800000 */
[----:B------:R-:W-:Y:S01]  /*0730*/  ISETP.NE.AND P0, PT, R11, 0x1, PT ;  /* 0x000000010b00780c */ /* 0x000fe20003f05270 */
[----:B------:R-:W-:Y:S01]  /*0740*/  BSSY.RECONVERGENT B1, `(.L_x_25) ;  /* 0x0000016000017945 */ /* 0x000fe20003800200 */
[----:B------:R-:W-:-:S11]  /*0750*/  LOP3.LUT P2, RZ, R6, 0x1, RZ, 0xc0, !PT ;  /* 0x0000000106ff7812 */ /* 0x000fd6000784c0ff */
[----:B------:R-:W-:Y:S05]  /*0760*/  @!P0 BRA `(.L_x_26) ;  /* 0x00000000004c8947 */ /* 0x000fea0003800000 */
[----:B------:R-:W0:Y:S01]  /*0770*/  LDCU UR11, c[0x0][0x388] ;  /* 0x00007100ff0b77ac */ /* 0x000e220008000800 */
[----:B-1----:R-:W-:Y:S02]  /*0780*/  IMAD R19, R0, R22, R7 ;  /* 0x0000001600137224 */ /* 0x002fe400078e0207 */
[----:B------:R-:W-:Y:S01]  /*0790*/  VIADD R22, R22, 0x2 ;  /* 0x0000000216167836 */ /* 0x000fe20000000000 */
[----:B------:R-:W1:Y:S01]  /*07a0*/  LDCU.64 UR12, c[0x0][0x3a8] ;  /* 0x00007500ff0c77ac */ /* 0x000e620008000a00 */
[----:B------:R-:W-:Y:S02]  /*07b0*/  IMAD.IADD R17, R0, 0x1, R19 ;  /* 0x0000000100117824 */ /* 0x000fe400078e0213 */
[----:B0-----:R-:W-:-:S04]  /*07c0*/  IMAD.WIDE R18, R19, UR11, R14 ;  /* 0x0000000b13127c25 */ /* 0x001fc8000f8e020e */
[----:B------:R-:W-:Y:S01]  /*07d0*/  IMAD.WIDE R16, R17, UR11, R14 ;  /* 0x0000000b11107c25 */ /* 0x000fe2000f8e020e */
[C---:B------:R-:W-:Y:S02]  /*07e0*/  ISETP.GE.U32.AND P0, PT, R18.reuse, UR4, PT ;  /* 0x0000000412007c0c */ /* 0x040fe4000bf06070 */
[----:B-1----:R-:W-:Y:S02]  /*07f0*/  IADD3 R18, P4, PT, R18, UR12, RZ ;  /* 0x0000000c12127c10 */ /* 0x002fe4000ff9e0ff */
[C---:B------:R-:W-:Y:S02]  /*0800*/  ISETP.GE.U32.AND P1, PT, R16.reuse, UR4, PT ;  /* 0x0000000410007c0c */ /* 0x040fe4000bf26070 */
[----:B------:R-:W-:Y:S02]  /*0810*/  ISETP.GE.U32.AND.EX P0, PT, R19, UR5, PT, P0 ;  /* 0x0000000513007c0c */ /* 0x000fe4000bf06100 */
[----:B------:R-:W-:Y:S02]  /*0820*/  IADD3 R16, P3, PT, R16, UR12, RZ ;  /* 0x0000000c10107c10 */ /* 0x000fe4000ff7e0ff */
[----:B------:R-:W-:-:S02]  /*0830*/  ISETP.GE.U32.AND.EX P1, PT, R17, UR5, PT, P1 ;  /* 0x0000000511007c0c */ /* 0x000fc4000bf26110 */
[----:B------:R-:W-:Y:S02]  /*0840*/  IADD3.X R19, PT, PT, R19, UR13, RZ, P4, !PT ;  /* 0x0000000d13137c10 */ /* 0x000fe4000a7fe4ff */
[----:B------:R-:W-:Y:S02]  /*0850*/  SEL R11, RZ, 0x1, P0 ;  /* 0x00000001ff0b7807 */ /* 0x000fe40000000000 */
[----:B------:R-:W-:Y:S02]  /*0860*/  IADD3.X R17, PT, PT, R17, UR13, RZ, P3, !PT ;  /* 0x0000000d11117c10 */ /* 0x000fe40009ffe4ff */
[----:B------:R-:W-:Y:S01]  /*0870*/  SEL R13, RZ, 0x1, P1 ;  /* 0x00000001ff0d7807 */ /* 0x000fe20000800000 */
[----:B------:R0:W-:Y:S04]  /*0880*/  STG.E.U8 desc[UR6][R18.64], R11 ;  /* 0x0000000b12007986 */ /* 0x0001e8000c101106 */
[----:B------:R0:W-:Y:S02]  /*0890*/  STG.E.U8 desc[UR6][R16.64], R13 ;  /* 0x0000000d10007986 */ /* 0x0001e4000c101106 */
.L_x_26:
[----:B------:R-:W-:Y:S05]  /*08a0*/  BSYNC.RECONVERGENT B1 ;  /* 0x0000000000017941 */ /* 0x000fea0003800200 */
.L_x_25:
[----:B------:R-:W-:Y:S05]  /*08b0*/  @!P2 BRA `(.L_x_21) ;  /* 0x000000000028a947 */ /* 0x000fea0003800000 */
[----:B------:R-:W2:Y:S01]  /*08c0*/  LDCU UR11, c[0x0][0x388] ;  /* 0x00007100ff0b77ac */ /* 0x000ea20008000800 */
[----:B01----:R-:W-:Y:S01]  /*08d0*/  IMAD R17, R0, R22, R7 ;  /* 0x0000001600117224 */ /* 0x003fe200078e0207 */
[----:B------:R-:W0:Y:S03]  /*08e0*/  LDCU.64 UR12, c[0x0][0x3a8] ;  /* 0x00007500ff0c77ac */ /* 0x000e260008000a00 */
[----:B--2---:R-:W-:-:S03]  /*08f0*/  IMAD.WIDE R16, R17, UR11, R14 ;  /* 0x0000000b11107c25 */ /* 0x004fc6000f8e020e */
[C---:B------:R-:W-:Y:S02]  /*0900*/  ISETP.GE.U32.AND P0, PT, R16.reuse, UR4, PT ;  /* 0x0000000410007c0c */ /* 0x040fe4000bf06070 */
[----:B0-----:R-:W-:Y:S02]  /*0910*/  IADD3 R16, P1, PT, R16, UR12, RZ ;  /* 0x0000000c10107c10 */ /* 0x001fe4000ff3e0ff */
[C---:B------:R-:W-:Y:S02]  /*0920*/  ISETP.GE.U32.AND.EX P0, PT, R17.reuse, UR5, PT, P0 ;  /* 0x0000000511007c0c */ /* 0x040fe4000bf06100 */
[----:B------:R-:W-:Y:S02]  /*0930*/  IADD3.X R17, PT, PT, R17, UR13, RZ, P1, !PT ;  /* 0x0000000d11117c10 */ /* 0x000fe40008ffe4ff */
[----:B------:R-:W-:-:S05]  /*0940*/  SEL R11, RZ, 0x1, P0 ;  /* 0x00000001ff0b7807 */ /* 0x000fca0000000000 */
[----:B------:R2:W-:Y:S04]  /*0950*/  STG.E.U8 desc[UR6][R16.64], R11 ;  /* 0x0000000b10007986 */ /* 0x0005e8000c101106 */
.L_x_21:
[----:B------:R-:W-:Y:S05]  /*0960*/  BSYNC.RECONVERGENT B0 ;  /* 0x0000000000007941 */ /* 0x000fea0003800200 */
.L_x_20:
[C---:B------:R-:W-:Y:S01]  /*0970*/  ISETP.NE.AND P0, PT, R7.reuse, R2, PT ;  /* 0x000000020700720c */ /* 0x040fe20003f05270 */
[----:B------:R-:W-:-:S12]  /*0980*/  VIADD R7, R7, 0x1 ;  /* 0x0000000107077836 */ /* 0x000fd80000000000 */
[----:B------:R-:W-:Y:S05]  /*0990*/  @P0 BRA `(.L_x_27) ;  /* 0xfffffff800900947 */ /* 0x000fea000383ffff */
[----:B------:R-:W-:Y:S05]  /*09a0*/  EXIT ;  /* 0x000000000000794d */ /* 0x000fea0003800000 */
.L_x_28:
        /* <DEDUP_REMOVED lines=13> */
.L_x_68:


//--------------------- .text._ZN11circles_gpu23scan_block_write_totalsILi128EEEvmPKjPjS3_ --------------------------
	.section	.text._ZN11circles_gpu23scan_block_write_totalsILi128EEEvmPKjPjS3_,"ax",@progbits
	.align	128
        .global         _ZN11circles_gpu23scan_block_write_totalsILi128EEEvmPKjPjS3_
        .type           _ZN11circles_gpu23scan_block_write_totalsILi128EEEvmPKjPjS3_,@function
        .size           _ZN11circles_gpu23scan_block_write_totalsILi128EEEvmPKjPjS3_,(.L_x_69 - _ZN11circles_gpu23scan_block_write_totalsILi128EEEvmPKjPjS3_)
        .other          _ZN11circles_gpu23scan_block_write_totalsILi128EEEvmPKjPjS3_,@"STO_CUDA_ENTRY STV_DEFAULT"
_ZN11circles_gpu23scan_block_write_totalsILi128EEEvmPKjPjS3_:
.text._ZN11circles_gpu23scan_block_write_totalsILi128EEEvmPKjPjS3_:
[----:B------:R-:W-:Y:S01]  /*0000*/  LDC R1, c[0x0][0x37c] ;  /* 0x0000df00ff017b82 */ /* 0x000fe20000000800 */
[----:B------:R-:W0:Y:S01]  /*0010*/  S2R R7, SR_CTAID.X ;  /* 0x0000000000077919 */ /* 0x000e220000002500 */
[----:B------:R-:W0:Y:S01]  /*0020*/  LDCU UR8, c[0x0][0x360] ;  /* 0x00006c00ff0877ac */ /* 0x000e220008000800 */
[----:B------:R-:W-:Y:S01]  /*0030*/  IMAD.MOV.U32 R3, RZ, RZ, RZ ;  /* 0x000000ffff037224 */ /* 0x000fe200078e00ff */
[----:B------:R-:W0:Y:S01]  /*0040*/  S2R R2, SR_TID.X ;  /* 0x0000000000027919 */ /* 0x000e220000002100 */
[----:B------:R-:W1:Y:S01]  /*0050*/  LDCU.64 UR12, c[0x0][0x380] ;  /* 0x00007000ff0c77ac */ /* 0x000e620008000a00 */
[----:B------:R-:W-:Y:S01]  /*0060*/  IMAD.MOV.U32 R0, RZ, RZ, RZ ;  /* 0x000000ffff007224 */ /* 0x000fe200078e00ff */
[----:B------:R-:W2:Y:S01]  /*0070*/  LDCU.64 UR6, c[0x0][0x358] ;  /* 0x00006b00ff0677ac */ /* 0x000ea20008000a00 */
[----:B0-----:R-:W-:-:S03]  /*0080*/  IMAD.WIDE.U32 R4, R7, UR8, R2 ;  /* 0x0000000807047c25 */ /* 0x001fc6000f8e0002 */
[----:B-1----:R-:W-:-:S04]  /*0090*/  ISETP.GE.U32.AND P0, PT, R4, UR12, PT ;  /* 0x0000000c04007c0c */ /* 0x002fc8000bf06070 */
[----:B------:R-:W-:-:S13]  /*00a0*/  ISETP.GE.U32.AND.EX P0, PT, R5, UR13, PT, P0 ;  /* 0x0000000d05007c0c */ /* 0x000fda000bf06100 */
[----:B------:R-:W0:Y:S02]  /*00b0*/  @!P0 LDC.64 R8, c[0x0][0x388] ;  /* 0x0000e200ff088b82 */ /* 0x000e240000000a00 */
[----:B0-----:R-:W-:-:S04]  /*00c0*/  @!P0 LEA R8, P1, R4, R8, 0x2 ;  /* 0x0000000804088211 */ /* 0x001fc800078210ff */
[----:B------:R-:W-:-:S05]  /*00d0*/  @!P0 LEA.HI.X R9, R4, R9, R5, 0x2, P1 ;  /* 0x0000000904098211 */ /* 0x000fca00008f1405 */
[----:B--2---:R-:W2:Y:S01]  /*00e0*/  @!P0 LDG.E.CONSTANT R0, desc[UR6][R8.64] ;  /* 0x0000000608008981 */ /* 0x004ea2000c1e9900 */
[----:B------:R-:W-:Y:S01]  /*00f0*/  LOP3.LUT P1, R10, R2, 0x1f, RZ, 0xc0, !PT ;  /* 0x0000001f020a7812 */ /* 0x000fe2000782c0ff */
[----:B------:R-:W0:Y:S01]  /*0100*/  S2UR UR5, SR_CgaCtaId ;  /* 0x00000000000579c3 */ /* 0x000e220000008800 */
[----:B------:R-:W-:Y:S02]  /*0110*/  UMOV UR4, 0x400 ;  /* 0x0000040000047882 */ /* 0x000fe40000000000 */
[C---:B------:R-:W-:Y:S02]  /*0120*/  ISETP.GE.U32.AND P2, PT, R10.reuse, 0x4, PT ;  /* 0x000000040a00780c */ /* 0x040fe40003f46070 */
[C---:B------:R-:W-:Y:S02]  /*0130*/  ISETP.GE.U32.AND P3, PT, R10.reuse, 0x8, PT ;  /* 0x000000080a00780c */ /* 0x040fe40003f66070 */
[C---:B------:R-:W-:Y:S02]  /*0140*/  ISETP.GE.U32.AND P4, PT, R10.reuse, 0x10, PT ;  /* 0x000000100a00780c */ /* 0x040fe40003f86070 */
[----:B------:R-:W-:Y:S01]  /*0150*/  ISETP.NE.AND P5, PT, R10, 0x1f, PT ;  /* 0x0000001f0a00780c */ /* 0x000fe20003fa5270 */
[----:B0-----:R-:W-:Y:S01]  /*0160*/  ULEA UR4, UR5, UR4, 0x18 ;  /* 0x0000000405047291 */ /* 0x001fe2000f8ec0ff */
[----:B--2---:R-:W0:Y:S02]  /*0170*/  SHFL.UP PT, R6, R0, 0x1, RZ ;  /* 0x0420000000067989 */ /* 0x004e2400000e00ff */
[----:B0-----:R-:W-:-:S02]  /*0180*/  SEL R11, R6, RZ, P1 ;  /* 0x000000ff060b7207 */ /* 0x001fc40000800000 */
[----:B------:R-:W-:-:S03]  /*0190*/  ISETP.GE.U32.AND P1, PT, R10, 0x2, PT ;  /* 0x000000020a00780c */ /* 0x000fc60003f26070 */
[----:B------:R-:W-:-:S05]  /*01a0*/  IMAD.IADD R11, R11, 0x1, R0 ;  /* 0x000000010b0b7824 */ /* 0x000fca00078e0200 */
[----:B------:R-:W0:Y:S02]  /*01b0*/  SHFL.UP PT, R6, R11, 0x2, RZ ;  /* 0x044000000b067989 */ /* 0x000e2400000e00ff */
[----:B0-----:R-:W-:-:S05]  /*01c0*/  SEL R6, R6, RZ, P1 ;  /* 0x000000ff06067207 */ /* 0x001fca0000800000 */
[----:B------:R-:W-:-:S05]  /*01d0*/  IMAD.IADD R6, R11, 0x1, R6 ;  /* 0x000000010b067824 */ /* 0x000fca00078e0206 */
[----:B------:R-:W0:Y:S02]  /*01e0*/  SHFL.UP PT, R12, R6, 0x4, RZ ;  /* 0x04800000060c7989 */ /* 0x000e2400000e00ff */
[----:B0-----:R-:W-:-:S05]  /*01f0*/  SEL R9, R12, RZ, P2 ;  /* 0x000000ff0c097207 */ /* 0x001fca0001000000 */
[----:B------:R-:W-:-:S05]  /*0200*/  IMAD.IADD R9, R6, 0x1, R9 ;  /* 0x0000000106097824 */ /* 0x000fca00078e0209 */
[----:B------:R-:W0:Y:S02]  /*0210*/  SHFL.UP PT, R0, R9, 0x8, RZ ;  /* 0x0500000009007989 */ /* 0x000e2400000e00ff */
[----:B0-----:R-:W-:-:S05]  /*0220*/  SEL R0, R0, RZ, P3 ;  /* 0x000000ff00007207 */ /* 0x001fca0001800000 */
[----:B------:R-:W-:Y:S01]  /*0230*/  IMAD.IADD R8, R9, 0x1, R0 ;  /* 0x0000000109087824 */ /* 0x000fe200078e0200 */
[----:B------:R-:W-:-:S04]  /*0240*/  SHF.R.U32.HI R9, RZ, 0x3, R2 ;  /* 0x00000003ff097819 */ /* 0x000fc80000011602 */
[----:B------:R-:W0:Y:S01]  /*0250*/  SHFL.UP PT, R0, R8, 0x10, RZ ;  /* 0x0600000008007989 */ /* 0x000e2200000e00ff */
[----:B------:R-:W-:Y:S02]  /*0260*/  LOP3.LUT R9, R9, 0x7c, RZ, 0xc0, !PT ;  /* 0x0000007c09097812 */ /* 0x000fe400078ec0ff */
[----:B0-----:R-:W-:-:S05]  /*0270*/  SEL R11, R0, RZ, P4 ;  /* 0x000000ff000b7207 */ /* 0x001fca0002000000 */
[----:B------:R-:W-:-:S05]  /*0280*/  IMAD.IADD R0, R8, 0x1, R11 ;  /* 0x0000000108007824 */ /* 0x000fca00078e020b */
[----:B------:R0:W-:Y:S01]  /*0290*/  @!P5 STS [R9+UR4], R0 ;  /* 0x000000000900d988 */ /* 0x0001e20008000804 */
[----:B------:R-:W-:Y:S01]  /*02a0*/  BAR.SYNC.DEFER_BLOCKING 0x0 ;  /* 0x0000000000007b1d */ /* 0x000fe20000010000 */
[----:B------:R-:W-:-:S13]  /*02b0*/  ISETP.GT.U32.AND P5, PT, R2, 0x1f, PT ;  /* 0x0000001f0200780c */ /* 0x000fda0003fa4070 */
[----:B0-----:R-:W-:Y:S05]  /*02c0*/  @P5 BRA `(.L_x_29) ;  /* 0x00000000005c5947 */ /* 0x001fea0003800000 */
[C---:B------:R-:W-:Y:S01]  /*02d0*/  ISETP.GT.U32.AND P5, PT, R10.reuse, 0x3, PT ;  /* 0x000000030a00780c */ /* 0x040fe20003fa4070 */
[----:B------:R-:W-:Y:S01]  /*02e0*/  IMAD.MOV.U32 R8, RZ, RZ, RZ ;  /* 0x000000ffff087224 */ /* 0x000fe200078e00ff */
[----:B------:R-:W-:Y:S01]  /*02f0*/  LEA R6, R10, UR4, 0x2 ;  /* 0x000000040a067c11 */ /* 0x000fe2000f8e10ff */
[----:B------:R-:W-:-:S10]  /*0300*/  UMOV UR5, 0xffffffff ;  /* 0xffffffff00057882 */ /* 0x000fd40000000000 */
[----:B------:R0:W1:Y:S01]  /*0310*/  @!P5 LDS R8, [R6] ;  /* 0x000000000608d984 */ /* 0x0000620000000800 */
[----:B------:R-:W-:Y:S01]  /*0320*/  ISETP.NE.AND P5, PT, R10, RZ, PT ;  /* 0x000000ff0a00720c */ /* 0x000fe20003fa5270 */
[----:B------:R-:W-:-:S12]  /*0330*/  BRA.DIV UR5, `(.L_x_30) ;  /* 0x0000000205947947 */ /* 0x000fd8000b800000 */
[----:B-1----:R-:W1:Y:S02]  /*0340*/  SHFL.UP PT, R10, R8, 0x1, RZ ;  /* 0x04200000080a7989 */ /* 0x002e6400000e00ff */
[----:B-1----:R-:W-:-:S05]  /*0350*/  SEL R11, R10, RZ, P5 ;  /* 0x000000ff0a0b7207 */ /* 0x002fca0002800000 */
[----:B------:R-:W-:-:S05]  /*0360*/  IMAD.IADD R11, R11, 0x1, R8 ;  /* 0x000000010b0b7824 */ /* 0x000fca00078e0208 */
[----:B------:R-:W1:Y:S02]  /*0370*/  SHFL.UP PT, R10, R11, 0x2, RZ ;  /* 0x044000000b0a7989 */ /* 0x000e6400000e00ff */
        /* <DEDUP_REMOVED lines=8> */
[----:B------:R1:W2:Y:S02]  /*0400*/  SHFL.UP PT, R8, R12, 0x10, RZ ;  /* 0x060000000c087989 */ /* 0x0002a400000e00ff */
.L_x_36:
[----:B--2---:R-:W-:-:S05]  /*0410*/  SEL R11, R8, RZ, P4 ;  /* 0x000000ff080b7207 */ /* 0x004fca0002000000 */
[----:B------:R-:W-:-:S05]  /*0420*/  IMAD.IADD R11, R12, 0x1, R11 ;  /* 0x000000010c0b7824 */ /* 0x000fca00078e020b */
[----:B------:R2:W-:Y:S02]  /*0430*/  STS [R6], R11 ;  /* 0x0000000b06007388 */ /* 0x0005e40000000800 */
.L_x_29:
[----:B------:R-:W-:Y:S05]  /*0440*/  WARPSYNC.ALL ;  /* 0x0000000000007948 */ /* 0x000fea0003800000 */
[----:B------:R-:W-:Y:S01]  /*0450*/  BAR.SYNC.DEFER_BLOCKING 0x0 ;  /* 0x0000000000007b1d */ /* 0x000fe20000010000 */
[----:B------:R-:W-:Y:S01]  /*0460*/  ISETP.GE.U32.AND P1, PT, R2, 0x20, PT ;  /* 0x000000200200780c */ /* 0x000fe20003f26070 */
[----:B------:R-:W-:Y:S01]  /*0470*/  IMAD.MOV.U32 R3, RZ, RZ, RZ ;  /* 0x000000ffff037224 */ /* 0x000fe200078e00ff */
[----:B------:R-:W-:Y:S02]  /*0480*/  UIADD3 UR9, UP0, UPT, UR12, -0x1, URZ ;  /* 0xffffffff0c097890 */ /* 0x000fe4000ff1e0ff */
[----:B------:R-:W-:-:S03]  /*0490*/  UIADD3 UR5, UPT, UPT, UR8, -0x1, URZ ;  /* 0xffffffff08057890 */ /* 0x000fc6000fffe0ff */
[----:B--2---:R-:W2:Y:S01]  /*04a0*/  @!P0 LDC.64 R10, c[0x0][0x390] ;  /* 0x0000e400ff0a8b82 */ /* 0x004ea20000000a00 */
[----:B------:R-:W-:-:S05]  /*04b0*/  UIADD3.X UR10, UPT, UPT, UR13, -0x1, URZ, UP0, !UPT ;  /* 0xffffffff0d0a7890 */ /* 0x000fca00087fe4ff */
[----:B------:R-:W3:Y:S01]  /*04c0*/  @P1 LDS R3, [R9+UR4+-0x4] ;  /* 0xfffffc0409031984 */ /* 0x000ee20008000800 */
[----:B------:R-:W-:-:S04]  /*04d0*/  ISETP.NE.U32.AND P1, PT, R4, UR9, PT ;  /* 0x0000000904007c0c */ /* 0x000fc8000bf25070 */
[----:B------:R-:W-:Y:S02]  /*04e0*/  ISETP.NE.AND.EX P1, PT, R5, UR10, PT, P1 ;  /* 0x0000000a05007c0c */ /* 0x000fe4000bf25310 */
[----:B--2---:R-:W-:-:S04]  /*04f0*/  @!P0 LEA R10, P2, R4, R10, 0x2 ;  /* 0x0000000a040a8211 */ /* 0x004fc800078410ff */
[----:B------:R-:W-:Y:S02]  /*0500*/  @!P0 LEA.HI.X R11, R4, R11, R5, 0x2, P2 ;  /* 0x0000000b040b8211 */ /* 0x000fe400010f1405 */
[----:B------:R-:W-:Y:S01]  /*0510*/  ISETP.NE.AND P2, PT, R2, UR5, PT ;  /* 0x0000000502007c0c */ /* 0x000fe2000bf45270 */
[----:B---3--:R-:W-:-:S05]  /*0520*/  IMAD.IADD R13, R0, 0x1, R3 ;  /* 0x00000001000d7824 */ /* 0x008fca00078e0203 */
[----:B------:R2:W-:Y:S07]  /*0530*/  @!P0 STG.E desc[UR6][R10.64], R13 ;  /* 0x0000000d0a008986 */ /* 0x0005ee000c101906 */
[----:B------:R-:W-:Y:S05]  /*0540*/  @P1 EXIT P2 ;  /* 0x000000000000194d */ /* 0x000fea0001000000 */
[----:B------:R-:W3:Y:S02]  /*0550*/  LDC.64 R2, c[0x0][0x398] ;  /* 0x0000e600ff027b82 */ /* 0x000ee40000000a00 */
[----:B---3--:R-:W-:-:S05]  /*0560*/  IMAD.WIDE.U32 R2, R7, 0x4, R2 ;  /* 0x0000000407027825 */ /* 0x008fca00078e0002 */
[----:B------:R-:W-:Y:S01]  /*0570*/  STG.E desc[UR6][R2.64], R13 ;  /* 0x0000000d02007986 */ /* 0x000fe2000c101906 */
[----:B------:R-:W-:Y:S05]  /*0580*/  EXIT ;  /* 0x000000000000794d */ /* 0x000fea0003800000 */
.L_x_30:
[----:B-1----:R-:W-:Y:S01]  /*0590*/  IMAD.MOV.U32 R17, RZ, RZ, R8 ;  /* 0x000000ffff117224 */ /* 0x002fe200078e0008 */
[----:B------:R-:W-:Y:S01]  /*05a0*/  MOV R14, 0xffffffff ;  /* 0xffffffff000e7802 */ /* 0x000fe20000000f00 */
[----:B------:R-:W-:Y:S02]  /*05b0*/  IMAD.MOV.U32 R16, RZ, RZ, 0x1 ;  /* 0x00000001ff107424 */ /* 0x000fe400078e00ff */
[----:B------:R-:W-:-:S07]  /*05c0*/  IMAD.MOV.U32 R19, RZ, RZ, RZ ;  /* 0x000000ffff137224 */ /* 0x000fce00078e00ff */
[----:B0-----:R-:W-:Y:S05]  /*05d0*/  WARPSYNC.COLLECTIVE R14, `(.L_x_31) ;  /* 0x000000000e087348 */ /* 0x001fea0003c00000 */
[----:B------:R1:W2:Y:S02]  /*05e0*/  SHFL.UP P6, R15, R17, R16, R19 ;  /* 0x04000010110f7389 */ /* 0x0002a400000c0013 */
[----:B012---:R-:W-:Y:S05]  /*05f0*/  ENDCOLLECTIVE ;  /* 0x000000000000791b */ /* 0x007fea0003800000 */
.L_x_31:
[----:B------:R-:W-:Y:S02]  /*0600*/  IMAD.MOV.U32 R16, RZ, RZ, 0x2 ;  /* 0x00000002ff107424 */ /* 0x000fe400078e00ff */
[----:B------:R-:W-:-:S05]  /*0610*/  IMAD.MOV.U32 R10, RZ, RZ, R15 ;  /* 0x000000ffff0a7224 */ /* 0x000fca00078e000f */
[----:B------:R-:W-:-:S05]  /*0620*/  SEL R11, R10, RZ, P5 ;  /* 0x000000ff0a0b7207 */ /* 0x000fca0002800000 */
[----:B------:R-:W-:-:S04]  /*0630*/  IMAD.IADD R11, R11, 0x1, R8 ;  /* 0x000000010b0b7824 */ /* 0x000fc800078e0208 */
[----:B------:R-:W-:-:S07]  /*0640*/  IMAD.MOV.U32 R17, RZ, RZ, R11 ;  /* 0x000000ffff117224 */ /* 0x000fce00078e000b */
[----:B------:R-:W-:Y:S05]  /*0650*/  WARPSYNC.COLLECTIVE R14, `(.L_x_32) ;  /* 0x000000000e087348 */ /* 0x000fea0003c00000 */
[----:B------:R0:W1:Y:S02]  /*0660*/  SHFL.UP P6, R15, R17, R16, R19 ;  /* 0x04000010110f7389 */ /* 0x00006400000c0013 */
[----:B01----:R-:W-:Y:S05]  /*0670*/  ENDCOLLECTIVE ;  /* 0x000000000000791b */ /* 0x003fea0003800000 */
.L_x_32:
        /* <DEDUP_REMOVED lines=8> */
.L_x_33:
[----:B------:R-:W-:Y:S02]  /*0700*/  IMAD.MOV.U32 R16, RZ, RZ, 0x8 ;  /* 0x00000008ff107424 */ /* 0x000fe400078e00ff */
[----:B------:R-:W-:-:S05]  /*0710*/  IMAD.MOV.U32 R12, RZ, RZ, R15 ;  /* 0x000000ffff0c7224 */ /* 0x000fca00078e000f */
[----:B------:R-:W-:-:S04]  /*0720*/  SEL R13, R12, RZ, P2 ;  /* 0x000000ff0c0d7207 */ /* 0x000fc80001000000 */
[----:B------:R-:W-:-:S05]  /*0730*/  IADD3 R13, PT, PT, R10, R13, RZ ;  /* 0x0000000d0a0d7210 */ /* 0x000fca0007ffe0ff */
[----:B------:R-:W-:-:S07]  /*0740*/  IMAD.MOV.U32 R17, RZ, RZ, R13 ;  /* 0x000000ffff117224 */ /* 0x000fce00078e000d */
[----:B------:R-:W-:Y:S05]  /*0750*/  WARPSYNC.COLLECTIVE R14, `(.L_x_34) ;  /* 0x000000000e087348 */ /* 0x000fea0003c00000 */
[----:B------:R0:W1:Y:S02]  /*0760*/  SHFL.UP P6, R15, R17, R16, R19 ;  /* 0x04000010110f7389 */ /* 0x00006400000c0013 */
[----:B01----:R-:W-:Y:S05]  /*0770*/  ENDCOLLECTIVE ;  /* 0x000000000000791b */ /* 0x003fea0003800000 */
.L_x_34:
        /* <DEDUP_REMOVED lines=8> */
.L_x_35:
[----:B------:R-:W-:Y:S01]  /*0800*/  IMAD.MOV.U32 R8, RZ, RZ, R15 ;  /* 0x000000ffff087224 */ /* 0x000fe200078e000f */
[----:B------:R-:W-:Y:S06]  /*0810*/  BRA `(.L_x_36) ;  /* 0xfffffff800fc7947 */ /* 0x000fec000383ffff */
.L_x_37:
        /* <DEDUP_REMOVED lines=14> */
.L_x_69:


//--------------------- .text._ZN11circles_gpu11uniform_addEmPjPKj --------------------------
	.section	.text._ZN11circles_gpu11uniform_addEmPjPKj,"ax",@progbits
	.align	128
        .global         _ZN11circles_gpu11uniform_addEmPjPKj
        .type           _ZN11circles_gpu11uniform_addEmPjPKj,@function
        .size           _ZN11circles_gpu11uniform_addEmPjPKj,(.L_x_70 - _ZN11circles_gpu11uniform_addEmPjPKj)
        .other          _ZN11circles_gpu11uniform_addEmPjPKj,@"STO_CUDA_ENTRY STV_DEFAULT"
_ZN11circles_gpu11uniform_addEmPjPKj:
.text._ZN11circles_gpu11uniform_addEmPjPKj:
[----:B------:R-:W-:Y:S01]  /*0000*/  LDC R1, c[0x0][0x37c] ;  /* 0x0000df00ff017b82 */ /* 0x000fe20000000800 */
[----:B------:R-:W0:Y:S01]  /*0010*/  S2R R7, SR_CTAID.X ;  /* 0x0000000000077919 */ /* 0x000e220000002500 */
[----:B------:R-:W0:Y:S01]  /*0020*/  LDCU UR4, c[0x0][0x360] ;  /* 0x00006c00ff0477ac */ /* 0x000e220008000800 */
[----:B------:R-:W-:Y:S01]  /*0030*/  IMAD.MOV.U32 R3, RZ, RZ, RZ ;  /* 0x000000ffff037224 */ /* 0x000fe200078e00ff */
[----:B------:R-:W0:Y:S01]  /*0040*/  S2R R2, SR_TID.X ;  /* 0x0000000000027919 */ /* 0x000e220000002100 */
[----:B------:R-:W1:Y:S01]  /*0050*/  LDCU.64 UR6, c[0x0][0x380] ;  /* 0x00007000ff0677ac */ /* 0x000e620008000a00 */
[----:B0-----:R-:W-:-:S03]  /*0060*/  IMAD.WIDE.U32 R2, R7, UR4, R2 ;  /* 0x0000000407027c25 */ /* 0x001fc6000f8e0002 */
[----:B-1----:R-:W-:-:S04]  /*0070*/  ISETP.GE.U32.AND P0, PT, R2, UR6, PT ;  /* 0x0000000602007c0c */ /* 0x002fc8000bf06070 */
[----:B------:R-:W-:-:S13]  /*0080*/  ISETP.GE.U32.AND.EX P0, PT, R3, UR7, PT, P0 ;  /* 0x0000000703007c0c */ /* 0x000fda000bf06100 */
[----:B------:R-:W-:Y:S05]  /*0090*/  @P0 EXIT ;  /* 0x000000000000094d */ /* 0x000fea0003800000 */
[C---:B------:R-:W-:Y:S01]  /*00a0*/  ISETP.NE.AND P0, PT, R7.reuse, RZ, PT ;  /* 0x000000ff0700720c */ /* 0x040fe20003f05270 */
[----:B------:R-:W0:Y:S01]  /*00b0*/  LDCU.64 UR6, c[0x0][0x388] ;  /* 0x00007100ff0677ac */ /* 0x000e220008000a00 */
[----:B------:R-:W-:Y:S01]  /*00c0*/  HFMA2 R0, -RZ, RZ, 0, 0 ;  /* 0x00000000ff007431 */ /* 0x000fe200000001ff */
[----:B------:R-:W1:Y:S10]  /*00d0*/  LDCU.64 UR4, c[0x0][0x358] ;  /* 0x00006b00ff0477ac */ /* 0x000e740008000a00 */
[----:B------:R-:W2:Y:S01]  /*00e0*/  @P0 LDC.64 R4, c[0x0][0x390] ;  /* 0x0000e400ff040b82 */ /* 0x000ea20000000a00 */
[----:B------:R-:W-:Y:S01]  /*00f0*/  @P0 VIADD R7, R7, 0xffffffff ;  /* 0xffffffff07070836 */ /* 0x000fe20000000000 */
[----:B0-----:R-:W-:-:S03]  /*0100*/  LEA R6, P1, R2, UR6, 0x2 ;  /* 0x0000000602067c11 */ /* 0x001fc6000f8210ff */
[----:B--2---:R-:W-:Y:S01]  /*0110*/  @P0 IMAD.WIDE.U32 R4, R7, 0x4, R4 ;  /* 0x0000000407040825 */ /* 0x004fe200078e0004 */
[----:B------:R-:W-:-:S04]  /*0120*/  LEA.HI.X R7, R2, UR7, R3, 0x2, P1 ;  /* 0x0000000702077c11 */ /* 0x000fc800088f1403 */
[----:B-1----:R-:W2:Y:S04]  /*0130*/  @P0 LDG.E.CONSTANT R0, desc[UR4][R4.64] ;  /* 0x0000000404000981 */ /* 0x002ea8000c1e9900 */
[----:B------:R-:W2:Y:S02]  /*0140*/  LDG.E R3, desc[UR4][R6.64] ;  /* 0x0000000406037981 */ /* 0x000ea4000c1e1900 */
[----:B--2---:R-:W-:-:S05]  /*0150*/  IMAD.IADD R3, R3, 0x1, R0 ;  /* 0x0000000103037824 */ /* 0x004fca00078e0200 */
[----:B------:R-:W-:Y:S01]  /*0160*/  STG.E desc[UR4][R6.64], R3 ;  /* 0x0000000306007986 */ /* 0x000fe2000c101904 */
[----:B------:R-:W-:Y:S05]  /*0170*/  EXIT ;  /* 0x000000000000794d */ /* 0x000fea0003800000 */
.L_x_38:
        /* <DEDUP_REMOVED lines=16> */
.L_x_70:


//--------------------- .text._ZN11circles_gpu24scan_singleCTA_inclusiveEmPKjPj --------------------------
	.section	.text._ZN11circles_gpu24scan_singleCTA_inclusiveEmPKjPj,"ax",@progbits
	.align	128
        .global         _ZN11circles_gpu24scan_singleCTA_inclusiveEmPKjPj
        .type           _ZN11circles_gpu24scan_singleCTA_inclusiveEmPKjPj,@function
        .size           _ZN11circles_gpu24scan_singleCTA_inclusiveEmPKjPj,(.L_x_71 - _ZN11circles_gpu24scan_singleCTA_inclusiveEmPKjPj)
        .other          _ZN11circles_gpu24scan_singleCTA_inclusiveEmPKjPj,@"STO_CUDA_ENTRY STV_DEFAULT"
_ZN11circles_gpu24scan_singleCTA_inclusiveEmPKjPj:
.text._ZN11circles_gpu24scan_singleCTA_inclusiveEmPKjPj:
[----:B------:R-:W-:Y:S01]  /*0000*/  LDC R1, c[0x0][0x37c] ;  /* 0x0000df00ff017b82 */ /* 0x000fe20000000800 */
[----:B------:R-:W0:Y:S01]  /*0010*/  S2R R0, SR_TID.X ;  /* 0x0000000000007919 */ /* 0x000e220000002100 */
[----:B------:R-:W0:Y:S01]  /*0020*/  LDCU.64 UR4, c[0x0][0x380] ;  /* 0x00007000ff0477ac */ /* 0x000e220008000a00 */
[----:B------:R-:W-:Y:S01]  /*0030*/  IMAD.MOV.U32 R5, RZ, RZ, RZ ;  /* 0x000000ffff057224 */ /* 0x000fe200078e00ff */
[----:B------:R-:W1:Y:S01]  /*0040*/  LDCU.64 UR6, c[0x0][0x358] ;  /* 0x00006b00ff0677ac */ /* 0x000e620008000a00 */
[----:B0-----:R-:W-:-:S04]  /*0050*/  ISETP.GE.U32.AND P0, PT, R0, UR4, PT ;  /* 0x0000000400007c0c */ /* 0x001fc8000bf06070 */
[----:B------:R-:W-:-:S13]  /*0060*/  ISETP.GE.U32.AND.EX P0, PT, RZ, UR5, PT, P0 ;  /* 0x00000005ff007c0c */ /* 0x000fda000bf06100 */
[----:B------:R-:W0:Y:S02]  /*0070*/  @!P0 LDC.64 R2, c[0x0][0x388] ;  /* 0x0000e200ff028b82 */ /* 0x000e240000000a00 */
[----:B0-----:R-:W-:-:S04]  /*0080*/  @!P0 LEA R2, P1, R0, R2, 0x2 ;  /* 0x0000000200028211 */ /* 0x001fc800078210ff */
[----:B------:R-:W-:-:S05]  /*0090*/  @!P0 LEA.HI.X R3, R0, R3, RZ, 0x2, P1 ;  /* 0x0000000300038211 */ /* 0x000fca00008f14ff */
[----:B-1----:R-:W2:Y:S01]  /*00a0*/  @!P0 LDG.E.CONSTANT R5, desc[UR6][R2.64] ;  /* 0x0000000602058981 */ /* 0x002ea2000c1e9900 */
[----:B------:R-:W-:Y:S01]  /*00b0*/  LOP3.LUT R4, R0, 0x1f, RZ, 0xc0, !PT ;  /* 0x0000001f00047812 */ /* 0x000fe200078ec0ff */
[----:B------:R-:W0:Y:S01]  /*00c0*/  S2UR UR5, SR_CgaCtaId ;  /* 0x00000000000579c3 */ /* 0x000e220000008800 */
[----:B------:R-:W-:Y:S02]  /*00d0*/  UMOV UR4, 0x400 ;  /* 0x0000040000047882 */ /* 0x000fe40000000000 */
[C---:B------:R-:W-:Y:S02]  /*00e0*/  ISETP.NE.AND P1, PT, R4.reuse, RZ, PT ;  /* 0x000000ff0400720c */ /* 0x040fe40003f25270 */
[C---:B------:R-:W-:Y:S02]  /*00f0*/  ISETP.GE.U32.AND P2, PT, R4.reuse, 0x2, PT ;  /* 0x000000020400780c */ /* 0x040fe40003f46070 */
[C---:B------:R-:W-:Y:S02]  /*0100*/  ISETP.GE.U32.AND P3, PT, R4.reuse, 0x4, PT ;  /* 0x000000040400780c */ /* 0x040fe40003f66070 */
[----:B------:R-:W-:-:S02]  /*0110*/  ISETP.GE.U32.AND P4, PT, R4, 0x8, PT ;  /* 0x000000080400780c */ /* 0x000fc40003f86070 */
[C---:B------:R-:W-:Y:S02]  /*0120*/  ISETP.GE.U32.AND P5, PT, R4.reuse, 0x10, PT ;  /* 0x000000100400780c */ /* 0x040fe40003fa6070 */
[----:B------:R-:W-:Y:S01]  /*0130*/  ISETP.NE.AND P6, PT, R4, 0x1f, PT ;  /* 0x0000001f0400780c */ /* 0x000fe20003fc5270 */
[----:B0-----:R-:W-:Y:S01]  /*0140*/  ULEA UR4, UR5, UR4, 0x18 ;  /* 0x0000000405047291 */ /* 0x001fe2000f8ec0ff */
[----:B--2---:R-:W0:Y:S02]  /*0150*/  SHFL.UP PT, R6, R5, 0x1, RZ ;  /* 0x0420000005067989 */ /* 0x004e2400000e00ff */
[----:B0-----:R-:W-:-:S05]  /*0160*/  SEL R6, R6, RZ, P1 ;  /* 0x000000ff06067207 */ /* 0x001fca0000800000 */
        /* <DEDUP_REMOVED lines=19> */
[----:B------:R-:W0:Y:S01]  /*02a0*/  LDCU UR5, c[0x0][0x360] ;  /* 0x00006c00ff0577ac */ /* 0x000e220008000800 */
[----:B------:R-:W-:Y:S01]  /*02b0*/  IMAD.MOV.U32 R5, RZ, RZ, RZ ;  /* 0x000000ffff057224 */ /* 0x000fe200078e00ff */
[----:B0-----:R-:W-:-:S04]  /*02c0*/  UIADD3 UR5, UPT, UPT, UR5, 0x1f, URZ ;  /* 0x0000001f05057890 */ /* 0x001fc8000fffe0ff */
[----:B------:R-:W-:-:S06]  /*02d0*/  USHF.R.U32.HI UR5, URZ, 0x5, UR5 ;  /* 0x00000005ff057899 */ /* 0x000fcc0008011605 */
[C---:B------:R-:W-:Y:S01]  /*02e0*/  ISETP.GE.U32.AND P6, PT, R4.reuse, UR5, PT ;  /* 0x0000000504007c0c */ /* 0x040fe2000bfc6070 */
[----:B------:R-:W-:Y:S01]  /*02f0*/  UMOV UR5, 0xffffffff ;  /* 0xffffffff00057882 */ /* 0x000fe20000000000 */
[----:B------:R-:W-:-:S11]  /*0300*/  LEA R4, R4, UR4, 0x2 ;  /* 0x0000000404047c11 */ /* 0x000fd6000f8e10ff */
[----:B------:R0:W1:Y:S01]  /*0310*/  @!P6 LDS R5, [R4] ;  /* 0x000000000405e984 */ /* 0x0000620000000800 */
[----:B------:R-:W-:Y:S05]  /*0320*/  BRA.DIV UR5, `(.L_x_40) ;  /* 0x0000000205707947 */ /* 0x000fea000b800000 */
        /* <DEDUP_REMOVED lines=13> */
.L_x_46:
[----:B--2---:R-:W-:-:S05]  /*0400*/  SEL R6, R5, RZ, P5 ;  /* 0x000000ff05067207 */ /* 0x004fca0002800000 */
[----:B-1----:R-:W-:-:S05]  /*0410*/  IMAD.IADD R9, R9, 0x1, R6 ;  /* 0x0000000109097824 */ /* 0x002fca00078e0206 */
[----:B------:R1:W-:Y:S02]  /*0420*/  STS [R4], R9 ;  /* 0x0000000904007388 */ /* 0x0003e40000000800 */
.L_x_39:
[----:B------:R-:W-:Y:S05]  /*0430*/  WARPSYNC.ALL ;  /* 0x0000000000007948 */ /* 0x000fea0003800000 */
[----:B------:R-:W-:Y:S01]  /*0440*/  BAR.SYNC.DEFER_BLOCKING 0x0 ;  /* 0x0000000000007b1d */ /* 0x000fe20000010000 */
[----:B------:R-:W-:Y:S01]  /*0450*/  ISETP.GE.U32.AND P1, PT, R0, 0x20, PT ;  /* 0x000000200000780c */ /* 0x000fe20003f26070 */
[----:B------:R-:W-:-:S12]  /*0460*/  IMAD.MOV.U32 R7, RZ, RZ, RZ ;  /* 0x000000ffff077224 */ /* 0x000fd800078e00ff */
[----:B------:R2:W3:Y:S01]  /*0470*/  @P1 LDS R7, [R3+UR4+-0x4] ;  /* 0xfffffc0403071984 */ /* 0x0004e20008000800 */
[----:B------:R-:W-:Y:S05]  /*0480*/  @P0 EXIT ;  /* 0x000000000000094d */ /* 0x000fea0003800000 */
[----:B------:R-:W0:Y:S01]  /*0490*/  LDCU.64 UR8, c[0x0][0x390] ;  /* 0x00007200ff0877ac */ /* 0x000e220008000a00 */
[----:B---3--:R-:W-:Y:S01]  /*04a0*/  IMAD.IADD R7, R2, 0x1, R7 ;  /* 0x0000000102077824 */ /* 0x008fe200078e0207 */
[----:B01----:R-:W-:-:S04]  /*04b0*/  LEA R4, P0, R0, UR8, 0x2 ;  /* 0x0000000800047c11 */ /* 0x003fc8000f8010ff */
[----:B------:R-:W-:-:S05]  /*04c0*/  LEA.HI.X R5, R0, UR9, RZ, 0x2, P0 ;  /* 0x0000000900057c11 */ /* 0x000fca00080f14ff */
[----:B------:R-:W-:Y:S01]  /*04d0*/  STG.E desc[UR6][R4.64], R7 ;  /* 0x0000000704007986 */ /* 0x000fe2000c101906 */
[----:B------:R-:W-:Y:S05]  /*04e0*/  EXIT ;  /* 0x000000000000794d */ /* 0x000fea0003800000 */
.L_x_40:
[----:B-1----:R-:W-:Y:S01]  /*04f0*/  IMAD.MOV.U32 R13, RZ, RZ, R5 ;  /* 0x000000ffff0d7224 */ /* 0x002fe200078e0005 */
[----:B------:R-:W-:Y:S01]  /*0500*/  MOV R10, 0xffffffff ;  /* 0xffffffff000a7802 */ /* 0x000fe20000000f00 */
[----:B------:R-:W-:Y:S02]  /*0510*/  IMAD.MOV.U32 R12, RZ, RZ, 0x1 ;  /* 0x00000001ff0c7424 */ /* 0x000fe400078e00ff */
[----:B------:R-:W-:-:S07]  /*0520*/  IMAD.MOV.U32 R15, RZ, RZ, RZ ;  /* 0x000000ffff0f7224 */ /* 0x000fce00078e00ff */
[----:B0-----:R-:W-:Y:S05]  /*0530*/  WARPSYNC.COLLECTIVE R10, `(.L_x_41) ;  /* 0x000000000a087348 */ /* 0x001fea0003c00000 */
[----:B------:R1:W2:Y:S02]  /*0540*/  SHFL.UP P6, R11, R13, R12, R15 ;  /* 0x0400000c0d0b7389 */ /* 0x0002a400000c000f */
[----:B012---:R-:W-:Y:S05]  /*0550*/  ENDCOLLECTIVE ;  /* 0x000000000000791b */ /* 0x007fea0003800000 */
.L_x_41:
        /* <DEDUP_REMOVED lines=8> */
.L_x_42:
        /* <DEDUP_REMOVED lines=8> */
.L_x_43:
        /* <DEDUP_REMOVED lines=8> */
.L_x_44:
        /* <DEDUP_REMOVED lines=8> */
.L_x_45:
[----:B------:R-:W-:Y:S01]  /*0760*/  IMAD.MOV.U32 R5, RZ, RZ, R11 ;  /* 0x000000ffff057224 */ /* 0x000fe200078e000b */
[----:B------:R-:W-:Y:S06]  /*0770*/  BRA `(.L_x_46) ;  /* 0xfffffffc00207947 */ /* 0x000fec000383ffff */
.L_x_47:
        /* <DEDUP_REMOVED lines=16> */
.L_x_71:


//--------------------- .text._ZN11circles_gpu25widen_u8_to_u32_vec4_safeEPKhPjm --------------------------
	.section	.text._ZN11circles_gpu25widen_u8_to_u32_vec4_safeEPKhPjm,"ax",@progbits
	.align	128
        .global         _ZN11circles_gpu25widen_u8_to_u32_vec4_safeEPKhPjm
        .type           _ZN11circles_gpu25widen_u8_to_u32_vec4_safeEPKhPjm,@function
        .size           _ZN11circles_gpu25widen_u8_to_u32_vec4_safeEPKhPjm,(.L_x_72 - _ZN11circles_gpu25widen_u8_to_u32_vec4_safeEPKhPjm)
        .other          _ZN11circles_gpu25widen_u8_to_u32_vec4_safeEPKhPjm,@"STO_CUDA_ENTRY STV_DEFAULT"
_ZN11circles_gpu25widen_u8_to_u32_vec4_safeEPKhPjm:
.text._ZN11circles_gpu25widen_u8_to_u32_vec4_safeEPKhPjm:
[----:B------:R-:W-:Y:S01]  /*0000*/  LDC R1, c[0x0][0x37c] ;  /* 0x0000df00ff017b82 */ /* 0x000fe20000000800 */
[----:B------:R-:W0:Y:S07]  /*0010*/  S2R R2, SR_TID.X ;  /* 0x0000000000027919 */ /* 0x000e2e0000002100 */
[----:B------:R-:W0:Y:S01]  /*0020*/  S2UR UR4, SR_CTAID.X ;  /* 0x00000000000479c3 */ /* 0x000e220000002500 */
[----:B------:R-:W1:Y:S01]  /*0030*/  LDCU.64 UR6, c[0x0][0x390] ;  /* 0x00007200ff0677ac */ /* 0x000e620008000a00 */
[----:B------:R-:W-:Y:S01]  /*0040*/  IMAD.MOV.U32 R3, RZ, RZ, RZ ;  /* 0x000000ffff037224 */ /* 0x000fe200078e00ff */
[----:B------:R-:W2:Y:S05]  /*0050*/  LDCU.64 UR10, c[0x0][0x380] ;  /* 0x00007000ff0a77ac */ /* 0x000eaa0008000a00 */
[----:B------:R-:W0:Y:S02]  /*0060*/  LDC R5, c[0x0][0x360] ;  /* 0x0000d800ff057b82 */ /* 0x000e240000000800 */
[----:B0-----:R-:W-:Y:S01]  /*0070*/  IMAD.WIDE.U32 R2, R5, UR4, R2 ;  /* 0x0000000405027c25 */ /* 0x001fe2000f8e0002 */
[----:B------:R-:W0:Y:S03]  /*0080*/  LDCU.64 UR4, c[0x0][0x358] ;  /* 0x00006b00ff0477ac */ /* 0x000e260008000a00 */
[C---:B------:R-:W-:Y:S01]  /*0090*/  IMAD.SHL.U32 R6, R2.reuse, 0x4, RZ ;  /* 0x0000000402067824 */ /* 0x040fe200078e00ff */
[----:B------:R-:W-:-:S04]  /*00a0*/  SHF.L.U64.HI R15, R2, 0x2, R3 ;  /* 0x00000002020f7819 */ /* 0x000fc80000010203 */
[----:B------:R-:W-:-:S04]  /*00b0*/  LOP3.LUT R0, R6, 0x3, RZ, 0xfc, !PT ;  /* 0x0000000306007812 */ /* 0x000fc800078efcff */
[----:B-1----:R-:W-:-:S04]  /*00c0*/  ISETP.GE.U32.AND P0, PT, R0, UR6, PT ;  /* 0x0000000600007c0c */ /* 0x002fc8000bf06070 */
[----:B------:R-:W-:-:S13]  /*00d0*/  ISETP.GE.U32.AND.EX P0, PT, R15, UR7, PT, P0 ;  /* 0x000000070f007c0c */ /* 0x000fda000bf06100 */
[----:B0-2---:R-:W-:Y:S05]  /*00e0*/  @!P0 BRA `(.L_x_48) ;  /* 0x00000000005c8947 */ /* 0x005fea0003800000 */
[----:B------:R-:W-:-:S04]  /*00f0*/  ISETP.GE.U32.AND P0, PT, R6, UR6, PT ;  /* 0x0000000606007c0c */ /* 0x000fc8000bf06070 */
[----:B------:R-:W-:-:S13]  /*0100*/  ISETP.GE.U32.AND.EX P0, PT, R15, UR7, PT, P0 ;  /* 0x000000070f007c0c */ /* 0x000fda000bf06100 */
[----:B------:R-:W-:Y:S05]  /*0110*/  @P0 EXIT ;  /* 0x000000000000094d */ /* 0x000fea0003800000 */
[----:B------:R-:W0:Y:S01]  /*0120*/  LDCU.64 UR8, c[0x0][0x388] ;  /* 0x00007100ff0877ac */ /* 0x000e220008000a00 */
[----:B------:R-:W-:Y:S01]  /*0130*/  IMAD.MOV.U32 R0, RZ, RZ, RZ ;  /* 0x000000ffff007224 */ /* 0x000fe200078e00ff */
[----:B0-----:R-:W-:-:S04]  /*0140*/  LEA R4, P0, R2, UR8, 0x4 ;  /* 0x0000000802047c11 */ /* 0x001fc8000f8020ff */
[----:B------:R-:W-:-:S09]  /*0150*/  LEA.HI.X R7, R2, UR9, R3, 0x4, P0 ;  /* 0x0000000902077c11 */ /* 0x000fd200080f2403 */
.L_x_49:
[----:B0-----:R-:W-:-:S04]  /*0160*/  IADD3 R2, P0, PT, R6, UR10, RZ ;  /* 0x0000000a06027c10 */ /* 0x001fc8000ff1e0ff */
[----:B------:R-:W-:-:S05]  /*0170*/  IADD3.X R3, PT, PT, R15, UR11, RZ, P0, !PT ;  /* 0x0000000b0f037c10 */ /* 0x000fca00087fe4ff */
[----:B------:R0:W2:Y:S01]  /*0180*/  LDG.E.U8.CONSTANT R5, desc[UR4][R2.64] ;  /* 0x0000000402057981 */ /* 0x0000a2000c1e9100 */
[----:B------:R-:W-:Y:S02]  /*0190*/  IADD3 R6, P0, PT, R6, 0x1, RZ ;  /* 0x0000000106067810 */ /* 0x000fe40007f1e0ff */
[C---:B------:R-:W-:Y:S01]  /*01a0*/  ISETP.LT.U32.AND P1, PT, R0.reuse, 0x3, PT ;  /* 0x000000030000780c */ /* 0x040fe20003f21070 */
[----:B------:R-:W-:Y:S02]  /*01b0*/  VIADD R0, R0, 0x1 ;  /* 0x0000000100007836 */ /* 0x000fe40000000000 */
[----:B------:R-:W-:Y:S01]  /*01c0*/  IMAD.X R15, RZ, RZ, R15, P0 ;  /* 0x000000ffff0f7224 */ /* 0x000fe200000e060f */
[----:B------:R-:W-:Y:S01]  /*01d0*/  ISETP.GE.U32.AND P0, PT, R6, UR6, PT ;  /* 0x0000000606007c0c */ /* 0x000fe2000bf06070 */
[----:B0-----:R-:W-:-:S03]  /*01e0*/  IMAD.MOV.U32 R2, RZ, RZ, R4 ;  /* 0x000000ffff027224 */ /* 0x001fc600078e0004 */
[----:B------:R-:W-:Y:S01]  /*01f0*/  ISETP.GE.U32.AND.EX P0, PT, R15, UR7, PT, P0 ;  /* 0x000000070f007c0c */ /* 0x000fe2000bf06100 */
[----:B------:R-:W-:Y:S01]  /*0200*/  IMAD.MOV.U32 R3, RZ, RZ, R7 ;  /* 0x000000ffff037224 */ /* 0x000fe200078e0007 */
[----:B------:R-:W-:-:S05]  /*0210*/  IADD3 R4, P2, PT, R4, 0x4, RZ ;  /* 0x0000000404047810 */ /* 0x000fca0007f5e0ff */
[----:B------:R-:W-:Y:S01]  /*0220*/  IMAD.X R7, RZ, RZ, R7, P2 ;  /* 0x000000ffff077224 */ /* 0x000fe200010e0607 */
[----:B--2---:R0:W-:Y:S05]  /*0230*/  STG.E desc[UR4][R2.64], R5 ;  /* 0x0000000502007986 */ /* 0x0041ea000c101904 */
[----:B------:R-:W-:Y:S05]  /*0240*/  @!P0 BRA P1, `(.L_x_49) ;  /* 0xfffffffc00c48947 */ /* 0x000fea000083ffff */
[----:B------:R-:W-:Y:S05]  /*0250*/  EXIT ;  /* 0x000000000000794d */ /* 0x000fea0003800000 */
.L_x_48:
[----:B------:R-:W0:Y:S02]  /*0260*/  LDCU UR8, c[0x0][0x380] ;  /* 0x00007000ff0877ac */ /* 0x000e240008000800 */
[----:B0-----:R-:W-:-:S09]  /*0270*/  ULOP3.LUT UP0, URZ, UR8, 0x3, URZ, 0xc0, !UPT ;  /* 0x0000000308ff7892 */ /* 0x001fd2000f80c0ff */
[----:B------:R-:W-:Y:S05]  /*0280*/  BRA.U UP0, `(.L_x_50) ;  /* 0x0000000100407547 */ /* 0x000fea000b800000 */
[----:B------:R-:W0:Y:S01]  /*0290*/  LDCU UR9, c[0x0][0x384] ;  /* 0x00007080ff0977ac */ /* 0x000e220008000800 */
[----:B------:R-:W-:-:S04]  /*02a0*/  IADD3 R4, P0, PT, R6, UR8, RZ ;  /* 0x0000000806047c10 */ /* 0x000fc8000ff1e0ff */
[----:B0-----:R-:W-:Y:S01]  /*02b0*/  IADD3.X R5, PT, PT, R15, UR9, RZ, P0, !PT ;  /* 0x000000090f057c10 */ /* 0x001fe200087fe4ff */
[----:B------:R-:W0:Y:S04]  /*02c0*/  LDCU.64 UR8, c[0x0][0x388] ;  /* 0x00007100ff0877ac */ /* 0x000e280008000a00 */
[----:B------:R-:W2:Y:S01]  /*02d0*/  LDG.E.CONSTANT R4, desc[UR4][R4.64] ;  /* 0x0000000404047981 */ /* 0x000ea2000c1e9900 */
[----:B0-----:R-:W-:-:S04]  /*02e0*/  LEA R2, P0, R6, UR8, 0x2 ;  /* 0x0000000806027c11 */ /* 0x001fc8000f8010ff */
[----:B------:R-:W-:Y:S02]  /*02f0*/  LEA.HI.X R3, R6, UR9, R15, 0x2, P0 ;  /* 0x0000000906037c11 */ /* 0x000fe400080f140f */
[C---:B--2---:R-:W-:Y:S02]  /*0300*/  PRMT R7, R4.reuse, 0x7770, RZ ;  /* 0x0000777004077816 */ /* 0x044fe400000000ff */
[C---:B------:R-:W-:Y:S02]  /*0310*/  PRMT R9, R4.reuse, 0x7771, RZ ;  /* 0x0000777104097816 */ /* 0x040fe400000000ff */
[C---:B------:R-:W-:Y:S01]  /*0320*/  PRMT R11, R4.reuse, 0x7772, RZ ;  /* 0x00007772040b7816 */ /* 0x040fe200000000ff */
[----:B------:R-:W-:Y:S01]  /*0330*/  STG.E desc[UR4][R2.64], R7 ;  /* 0x0000000702007986 */ /* 0x000fe2000c101904 */
[----:B------:R-:W-:-:S03]  /*0340*/  PRMT R13, R4, 0x7773, RZ ;  /* 0x00007773040d7816 */ /* 0x000fc600000000ff */
[----:B------:R-:W-:Y:S04]  /*0350*/  STG.E desc[UR4][R2.64+0x4], R9 ;  /* 0x0000040902007986 */ /* 0x000fe8000c101904 */
[----:B------:R-:W-:Y:S04]  /*0360*/  STG.E desc[UR4][R2.64+0x8], R11 ;  /* 0x0000080b02007986 */ /* 0x000fe8000c101904 */
[----:B------:R-:W-:Y:S01]  /*0370*/  STG.E desc[UR4][R2.64+0xc], R13 ;  /* 0x00000c0d02007986 */ /* 0x000fe2000c101904 */
[----:B------:R-:W-:Y:S05]  /*0380*/  EXIT ;  /* 0x000000000000794d */ /* 0x000fea0003800000 */
.L_x_50:
[----:B------:R-:W0:Y:S01]  /*0390*/  LDCU UR9, c[0x0][0x384] ;  /* 0x00007080ff0977ac */ /* 0x000e220008000800 */
[----:B------:R-:W-:-:S04]  /*03a0*/  IADD3 R2, P0, PT, R6, UR8, RZ ;  /* 0x0000000806027c10 */ /* 0x000fc8000ff1e0ff */
[----:B0-----:R-:W-:Y:S01]  /*03b0*/  IADD3.X R3, PT, PT, R15, UR9, RZ, P0, !PT ;  /* 0x000000090f037c10 */ /* 0x001fe200087fe4ff */
[----:B------:R-:W0:Y:S04]  /*03c0*/  LDCU.64 UR8, c[0x0][0x388] ;  /* 0x00007100ff0877ac */ /* 0x000e280008000a00 */
[----:B------:R-:W2:Y:S04]  /*03d0*/  LDG.E.U8.CONSTANT R7, desc[UR4][R2.64] ;  /* 0x0000000402077981 */ /* 0x000ea8000c1e9100 */
[----:B------:R-:W3:Y:S04]  /*03e0*/  LDG.E.U8.CONSTANT R9, desc[UR4][R2.64+0x1] ;  /* 0x0000010402097981 */ /* 0x000ee8000c1e9100 */
[----:B------:R-:W4:Y:S04]  /*03f0*/  LDG.E.U8.CONSTANT R11, desc[UR4][R2.64+0x2] ;  /* 0x00000204020b7981 */ /* 0x000f28000c1e9100 */
[----:B------:R-:W5:Y:S01]  /*0400*/  LDG.E.U8.CONSTANT R13, desc[UR4][R2.64+0x3] ;  /* 0x00000304020d7981 */ /* 0x000f62000c1e9100 */
[----:B0-----:R-:W-:-:S04]  /*0410*/  LEA R4, P0, R6, UR8, 0x2 ;  /* 0x0000000806047c11 */ /* 0x001fc8000f8010ff */
[----:B------:R-:W-:-:S05]  /*0420*/  LEA.HI.X R5, R6, UR9, R15, 0x2, P0 ;  /* 0x0000000906057c11 */ /* 0x000fca00080f140f */
[----:B--2---:R-:W-:Y:S04]  /*0430*/  STG.E desc[UR4][R4.64], R7 ;  /* 0x0000000704007986 */ /* 0x004fe8000c101904 */
[----:B---3--:R-:W-:Y:S04]  /*0440*/  STG.E desc[UR4][R4.64+0x4], R9 ;  /* 0x0000040904007986 */ /* 0x008fe8000c101904 */
[----:B----4-:R-:W-:Y:S04]  /*0450*/  STG.E desc[UR4][R4.64+0x8], R11 ;  /* 0x0000080b04007986 */ /* 0x010fe8000c101904 */
[----:B-----5:R-:W-:Y:S01]  /*0460*/  STG.E desc[UR4][R4.64+0xc], R13 ;  /* 0x00000c0d04007986 */ /* 0x020fe2000c101904 */
[----:B------:R-:W-:Y:S05]  /*0470*/  EXIT ;  /* 0x000000000000794d */ /* 0x000fea0003800000 */
.L_x_51:
        /* <DEDUP_REMOVED lines=16> */
.L_x_72:


//--------------------- .text._ZN11circles_gpu9fill_dataEPhPjj --------------------------
	.section	.text._ZN11circles_gpu9fill_dataEPhPjj,"ax",@progbits
	.align	128
        .global         _ZN11circles_gpu9fill_dataEPhPjj
        .type           _ZN11circles_gpu9fill_dataEPhPjj,@function
        .size           _ZN11circles_gpu9fill_dataEPhPjj,(.L_x_73 - _ZN11circles_gpu9fill_dataEPhPjj)
        .other          _ZN11circles_gpu9fill_dataEPhPjj,@"STO_CUDA_ENTRY STV_DEFAULT"
_ZN11circles_gpu9fill_dataEPhPjj:
.text._ZN11circles_gpu9fill_dataEPhPjj:
[----:B------:R-:W-:Y:S01]  /*0000*/  LDC R1, c[0x0][0x37c] ;  /* 0x0000df00ff017b82 */ /* 0x000fe20000000800 */
[----:B------:R-:W0:Y:S07]  /*0010*/  S2R R0, SR_TID.X ;  /* 0x0000000000007919 */ /* 0x000e2e0000002100 */
[----:B------:R-:W0:Y:S01]  /*0020*/  S2UR UR4, SR_CTAID.X ;  /* 0x00000000000479c3 */ /* 0x000e220000002500 */
[----:B------:R-:W1:Y:S07]  /*0030*/  LDCU UR5, c[0x0][0x390] ;  /* 0x00007200ff0577ac */ /* 0x000e6e0008000800 */
[----:B------:R-:W0:Y:S02]  /*0040*/  LDC R7, c[0x0][0x360] ;  /* 0x0000d800ff077b82 */ /* 0x000e240000000800 */
[----:B0-----:R-:W-:-:S05]  /*0050*/  IMAD R7, R7, UR4, R0 ;  /* 0x0000000407077c24 */ /* 0x001fca000f8e0200 */
[----:B-1----:R-:W-:-:S13]  /*0060*/  ISETP.GE.U32.AND P0, PT, R7, UR5, PT ;  /* 0x0000000507007c0c */ /* 0x002fda000bf06070 */
[----:B------:R-:W-:Y:S05]  /*0070*/  @P0 EXIT ;  /* 0x000000000000094d */ /* 0x000fea0003800000 */
[----:B------:R-:W0:Y:S01]  /*0080*/  LDCU.64 UR6, c[0x0][0x380] ;  /* 0x00007000ff0677ac */ /* 0x000e220008000a00 */
[----:B------:R-:W1:Y:S01]  /*0090*/  LDC.64 R2, c[0x0][0x388] ;  /* 0x0000e200ff027b82 */ /* 0x000e620000000a00 */
[----:B------:R-:W2:Y:S01]  /*00a0*/  LDCU.64 UR4, c[0x0][0x358] ;  /* 0x00006b00ff0477ac */ /* 0x000ea20008000a00 */
[----:B0-----:R-:W-:-:S04]  /*00b0*/  IADD3 R4, P0, PT, R7, UR6, RZ ;  /* 0x0000000607047c10 */ /* 0x001fc8000ff1e0ff */
[----:B------:R-:W-:-:S06]  /*00c0*/  LEA.HI.X.SX32 R5, R7, UR7, 0x1, P0 ;  /* 0x0000000707057c11 */ /* 0x000fcc00080f0eff */
[----:B--2---:R-:W2:Y:S01]  /*00d0*/  LDG.E.U8 R5, desc[UR4][R4.64] ;  /* 0x0000000404057981 */ /* 0x004ea2000c1e1100 */
[----:B-1----:R-:W-:-:S05]  /*00e0*/  IMAD.WIDE R2, R7, 0x4, R2 ;  /* 0x0000000407027825 */ /* 0x002fca00078e0202 */
[----:B--2---:R-:W-:Y:S01]  /*00f0*/  STG.E desc[UR4][R2.64], R5 ;  /* 0x0000000502007986 */ /* 0x004fe2000c101904 */
[----:B------:R-:W-:Y:S05]  /*0100*/  EXIT ;  /* 0x000000000000794d */ /* 0x000fea0003800000 */
.L_x_52:
        /* <DEDUP_REMOVED lines=15> */
.L_x_73:


//--------------------- .text._ZN11circles_gpu4scanEmPKjS1_Pj --------------------------
	.section	.text._ZN11circles_gpu4scanEmPKjS1_Pj,"ax",@progbits
	.align	128
        .global         _ZN11circles_gpu4scanEmPKjS1_Pj
        .type           _ZN11circles_gpu4scanEmPKjS1_Pj,@function
        .size           _ZN11circles_gpu4scanEmPKjS1_Pj,(.L_x_74 - _ZN11circles_gpu4scanEmPKjS1_Pj)
        .other          _ZN11circles_gpu4scanEmPKjS1_Pj,@"STO_CUDA_ENTRY STV_DEFAULT"
_ZN11circles_gpu4scanEmPKjS1_Pj:
.text._ZN11circles_gpu4scanEmPKjS1_Pj:
        /* <DEDUP_REMOVED lines=8> */
[----:B------:R-:W-:Y:S01]  /*0080*/  ISETP.GE.U32.AND.EX P0, PT, R3, UR7, PT, P0 ;  /* 0x0000000703007c0c */ /* 0x000fe2000bf06100 */
[----:B------:R-:W0:-:S12]  /*0090*/  LDCU.64 UR6, c[0x0][0x358] ;  /* 0x00006b00ff0677ac */ /* 0x000e180008000a00 */
[----:B------:R-:W1:Y:S02]  /*00a0*/  @!P0 LDC.64 R8, c[0x0][0x388] ;  /* 0x0000e200ff088b82 */ /* 0x000e640000000a00 */
[----:B-1----:R-:W-:-:S04]  /*00b0*/  @!P0 LEA R8, P1, R2, R8, 0x2 ;  /* 0x0000000802088211 */ /* 0x002fc800078210ff */
[----:B------:R-:W-:-:S06]  /*00c0*/  @!P0 LEA.HI.X R9, R2, R9, R3, 0x2, P1 ;  /* 0x0000000902098211 */ /* 0x000fcc00008f1403 */
[----:B0-----:R-:W2:Y:S01]  /*00d0*/  @!P0 LDG.E R9, desc[UR6][R8.64] ;  /* 0x0000000608098981 */ /* 0x001ea2000c1e1900 */
[----:B------:R-:W0:Y:S01]  /*00e0*/  S2UR UR5, SR_CgaCtaId ;  /* 0x00000000000579c3 */ /* 0x000e220000008800 */
[----:B------:R-:W-:Y:S01]  /*00f0*/  UMOV UR4, 0x400 ;  /* 0x0000040000047882 */ /* 0x000fe20000000000 */
[C---:B------:R-:W-:Y:S02]  /*0100*/  LEA.HI R0, R4.reuse, R4, RZ, 0x1b ;  /* 0x0000000404007211 */ /* 0x040fe400078fd8ff */
[----:B------:R-:W-:-:S13]  /*0110*/  ISETP.NE.AND P1, PT, R4, RZ, PT ;  /* 0x000000ff0400720c */ /* 0x000fda0003f25270 */
[----:B------:R-:W-:-:S05]  /*0120*/  @P1 VIADD R5, R4, 0xffffffff ;  /* 0xffffffff04051836 */ /* 0x000fca0000000000 */
[----:B------:R-:W-:Y:S01]  /*0130*/  @P1 LEA.HI R6, R5, R4, RZ, 0x1b ;  /* 0x0000000405061211 */ /* 0x000fe200078fd8ff */
[----:B------:R-:W-:Y:S01]  /*0140*/  IMAD.MOV.U32 R5, RZ, RZ, RZ ;  /* 0x000000ffff057224 */ /* 0x000fe200078e00ff */
[----:B0-----:R-:W-:-:S06]  /*0150*/  ULEA UR4, UR5, UR4, 0x18 ;  /* 0x0000000405047291 */ /* 0x001fcc000f8ec0ff */
[----:B------:R-:W-:Y:S02]  /*0160*/  LEA R0, R0, UR4, 0x2 ;  /* 0x0000000400007c11 */ /* 0x000fe4000f8e10ff */
[----:B------:R-:W-:-:S03]  /*0170*/  @P1 LEA R6, R6, UR4, 0x2 ;  /* 0x0000000406061c11 */ /* 0x000fc6000f8e10ff */
[----:B--2---:R-:W-:Y:S01]  /*0180*/  @!P0 STS [R0], R9 ;  /* 0x0000000900008388 */ /* 0x004fe20000000800 */
[----:B------:R-:W-:Y:S06]  /*0190*/  BAR.SYNC.DEFER_BLOCKING 0x0 ;  /* 0x0000000000007b1d */ /* 0x000fec0000010000 */
[----:B------:R0:W-:Y:S02]  /*01a0*/  @P1 LDS R5, [R6+-0x4] ;  /* 0xfffffc0006051984 */ /* 0x0001e40000000800 */
[----:B------:R-:W-:Y:S01]  /*01b0*/  BAR.SYNC.DEFER_BLOCKING 0x0 ;  /* 0x0000000000007b1d */ /* 0x000fe20000010000 */
[----:B------:R-:W-:Y:S01]  /*01c0*/  ISETP.GE.U32.AND P1, PT, R4, 0x2, PT ;  /* 0x000000020400780c */ /* 0x000fe20003f26070 */
[----:B0-----:R-:W-:-:S12]  /*01d0*/  IMAD.MOV.U32 R6, RZ, RZ, RZ ;  /* 0x000000ffff067224 */ /* 0x001fd800078e00ff */
[----:B------:R-:W-:-:S05]  /*01e0*/  @P1 VIADD R11, R4, 0xfffffffe ;  /* 0xfffffffe040b1836 */ /* 0x000fca0000000000 */
[----:B------:R-:W-:-:S04]  /*01f0*/  @P1 LEA.HI R11, R11, R4, RZ, 0x1b ;  /* 0x000000040b0b1211 */ /* 0x000fc800078fd8ff */
[----:B------:R-:W-:Y:S01]  /*0200*/  @P1 LEA R11, R11, UR4, 0x2 ;  /* 0x000000040b0b1c11 */ /* 0x000fe2000f8e10ff */
[----:B------:R-:W0:Y:S02]  /*0210*/  LDS R8, [R0] ;  /* 0x0000000000087984 */ /* 0x000e240000000800 */
[----:B0-----:R-:W-:Y:S02]  /*0220*/  IMAD.IADD R5, R8, 0x1, R5 ;  /* 0x0000000108057824 */ /* 0x001fe400078e0205 */
[----:B------:R-:W-:-:S03]  /*0230*/  IMAD.MOV.U32 R8, RZ, RZ, RZ ;  /* 0x000000ffff087224 */ /* 0x000fc600078e00ff */
[----:B------:R-:W-:Y:S01]  /*0240*/  STS [R0], R5 ;  /* 0x0000000500007388 */ /* 0x000fe20000000800 */
[----:B------:R-:W-:Y:S06]  /*0250*/  BAR.SYNC.DEFER_BLOCKING 0x0 ;  /* 0x0000000000007b1d */ /* 0x000fec0000010000 */
[----:B------:R-:W-:Y:S02]  /*0260*/  @P1 LDS R8, [R11+-0x8] ;  /* 0xfffff8000b081984 */ /* 0x000fe40000000800 */
[----:B------:R-:W-:Y:S01]  /*0270*/  BAR.SYNC.DEFER_BLOCKING 0x0 ;  /* 0x0000000000007b1d */ /* 0x000fe20000010000 */
[----:B------:R-:W-:-:S13]  /*0280*/  ISETP.GE.U32.AND P1, PT, R4, 0x4, PT ;  /* 0x000000040400780c */ /* 0x000fda0003f26070 */
[----:B------:R-:W-:-:S05]  /*0290*/  @P1 VIADD R13, R4, 0xfffffffc ;  /* 0xfffffffc040d1836 */ /* 0x000fca0000000000 */
[----:B------:R-:W-:-:S04]  /*02a0*/  @P1 LEA.HI R13, R13, R4, RZ, 0x1b ;  /* 0x000000040d0d1211 */ /* 0x000fc800078fd8ff */
[----:B------:R-:W-:Y:S01]  /*02b0*/  @P1 LEA R13, R13, UR4, 0x2 ;  /* 0x000000040d0d1c11 */ /* 0x000fe2000f8e10ff */
[----:B------:R-:W0:Y:S02]  /*02c0*/  LDS R9, [R0] ;  /* 0x0000000000097984 */ /* 0x000e240000000800 */
[----:B0-----:R-:W-:-:S05]  /*02d0*/  IMAD.IADD R9, R9, 0x1, R8 ;  /* 0x0000000109097824 */ /* 0x001fca00078e0208 */
        /* <DEDUP_REMOVED lines=39> */
[----:B------:R-:W-:Y:S01]  /*0550*/  @P1 LEA.HI R13, R13, R4, RZ, 0x1b ;  /* 0x000000040d0d1211 */ /* 0x000fe200078fd8ff */
[----:B------:R-:W-:-:S03]  /*0560*/  IMAD.MOV.U32 R4, RZ, RZ, RZ ;  /* 0x000000ffff047224 */ /* 0x000fc600078e00ff */
        /* <DEDUP_REMOVED lines=8> */
[----:B------:R-:W-:-:S05]  /*05f0*/  ISETP.NE.AND P1, PT, R7, RZ, PT ;  /* 0x000000ff0700720c */ /* 0x000fca0003f25270 */
[----:B------:R-:W0:Y:S02]  /*0600*/  LDS R5, [R0] ;  /* 0x0000000000057984 */ /* 0x000e240000000800 */
[----:B0-----:R-:W-:-:S05]  /*0610*/  IMAD.IADD R5, R5, 0x1, R4 ;  /* 0x0000000105057824 */ /* 0x001fca00078e0204 */
[----:B------:R0:W-:Y:S01]  /*0620*/  STS [R0], R5 ;  /* 0x0000000500007388 */ /* 0x0001e20000000800 */
[----:B------:R-:W-:Y:S06]  /*0630*/  BAR.SYNC.DEFER_BLOCKING 0x0 ;  /* 0x0000000000007b1d */ /* 0x000fec0000010000 */
[----:B------:R-:W-:Y:S05]  /*0640*/  @!P1 BRA `(.L_x_53) ;  /* 0x0000000000109947 */ /* 0x000fea0003800000 */
[----:B0-----:R-:W0:Y:S01]  /*0650*/  LDC.64 R4, c[0x0][0x390] ;  /* 0x0000e400ff047b82 */ /* 0x001e220000000a00 */
[----:B------:R-:W-:-:S04]  /*0660*/  VIADD R7, R7, 0xffffffff ;  /* 0xffffffff07077836 */ /* 0x000fc80000000000 */
[----:B0-----:R-:W-:-:S05]  /*0670*/  IMAD.WIDE.U32 R4, R7, 0x4, R4 ;  /* 0x0000000407047825 */ /* 0x001fca00078e0004 */
[----:B------:R1:W5:Y:S02]  /*0680*/  LDG.E R6, desc[UR6][R4.64] ;  /* 0x0000000604067981 */ /* 0x000364000c1e1900 */
.L_x_53:
[----:B------:R-:W-:Y:S05]  /*0690*/  @P0 EXIT ;  /* 0x000000000000094d */ /* 0x000fea0003800000 */
[----:B------:R-:W2:Y:S01]  /*06a0*/  LDS R7, [R0] ;  /* 0x0000000000077984 */ /* 0x000ea20000000800 */
[----:B------:R-:W1:Y:S02]  /*06b0*/  LDCU.64 UR4, c[0x0][0x398] ;  /* 0x00007300ff0477ac */ /* 0x000e640008000a00 */
[----:B-1----:R-:W-:-:S04]  /*06c0*/  LEA R4, P0, R2, UR4, 0x2 ;  /* 0x0000000402047c11 */ /* 0x002fc8000f8010ff */
[----:B0-----:R-:W-:Y:S01]  /*06d0*/  LEA.HI.X R5, R2, UR5, R3, 0x2, P0 ;  /* 0x0000000502057c11 */ /* 0x001fe200080f1403 */
[----:B--2--5:R-:W-:-:S05]  /*06e0*/  IMAD.IADD R7, R7, 0x1, R6 ;  /* 0x0000000107077824 */ /* 0x024fca00078e0206 */
[----:B------:R-:W-:Y:S01]  /*06f0*/  STG.E desc[UR6][R4.64], R7 ;  /* 0x0000000704007986 */ /* 0x000fe2000c101906 */
[----:B------:R-:W-:Y:S05]  /*0700*/  EXIT ;  /* 0x000000000000794d */ /* 0x000fea0003800000 */
.L_x_54:
        /* <DEDUP_REMOVED lines=15> */
.L_x_74:


//--------------------- .text._ZN11circles_gpu10scan_blockEmPKjPj --------------------------
	.section	.text._ZN11circles_gpu10scan_blockEmPKjPj,"ax",@progbits
	.align	128
        .global         _ZN11circles_gpu10scan_blockEmPKjPj
        .type           _ZN11circles_gpu10scan_blockEmPKjPj,@function
        .size           _ZN11circles_gpu10scan_blockEmPKjPj,(.L_x_75 - _ZN11circles_gpu10scan_blockEmPKjPj)
        .other          _ZN11circles_gpu10scan_blockEmPKjPj,@"STO_CUDA_ENTRY STV_DEFAULT"
_ZN11circles_gpu10scan_blockEmPKjPj:
.text._ZN11circles_gpu10scan_blockEmPKjPj:
[----:B------:R-:W-:Y:S01]  /*0000*/  LDC R1, c[0x0][0x37c] ;  /* 0x0000df00ff017b82 */ /* 0x000fe20000000800 */
[----:B------:R-:W0:Y:S07]  /*0010*/  S2R R0, SR_TID.X ;  /* 0x0000000000007919 */ /* 0x000e2e0000002100 */
[----:B------:R-:W0:Y:S01]  /*0020*/  LDC.64 R2, c[0x0][0x388] ;  /* 0x0000e200ff027b82 */ /* 0x000e220000000a00 */
[----:B------:R-:W1:Y:S01]  /*0030*/  LDCU.64 UR6, c[0x0][0x358] ;  /* 0x00006b00ff0677ac */ /* 0x000e620008000a00 */
[----:B0-----:R-:W-:-:S06]  /*0040*/  IMAD.WIDE.U32 R2, R0, 0x4, R2 ;  /* 0x0000000400027825 */ /* 0x001fcc00078e0002 */
[----:B-1----:R-:W2:Y:S01]  /*0050*/  LDG.E R2, desc[UR6][R2.64] ;  /* 0x0000000602027981 */ /* 0x002ea2000c1e1900 */
        /* <DEDUP_REMOVED lines=30> */
[C---:B------:R-:W-:Y:S01]  /*0240*/  LEA R4, R5.reuse, UR4, 0x2 ;  /* 0x0000000405047c11 */ /* 0x040fe2000f8e10ff */
[----:B------:R-:W-:Y:S01]  /*0250*/  UMOV UR5, 0xffffffff ;  /* 0xffffffff00057882 */ /* 0x000fe20000000000 */
[----:B------:R-:W-:-:S03]  /*0260*/  ISETP.NE.AND P4, PT, R5, RZ, PT ;  /* 0x000000ff0500720c */ /* 0x000fc60003f85270 */
[----:B------:R0:W1:Y:S01]  /*0270*/  LDS R6, [R4] ;  /* 0x0000000004067984 */ /* 0x0000620000000800 */
[----:B------:R-:W-:Y:S09]  /*0280*/  BRA.DIV UR5, `(.L_x_56) ;  /* 0x0000000205687947 */ /* 0x000ff2000b800000 */
[----:B-1----:R-:W1:Y:S02]  /*0290*/  SHFL.UP PT, R5, R6, 0x1, RZ ;  /* 0x0420000006057989 */ /* 0x002e6400000e00ff */
[----:B-1----:R-:W-:-:S05]  /*02a0*/  SEL R5, R5, RZ, P4 ;  /* 0x000000ff05057207 */ /* 0x002fca0002000000 */
[----:B------:R-:W-:-:S05]  /*02b0*/  IMAD.IADD R5, R6, 0x1, R5 ;  /* 0x0000000106057824 */ /* 0x000fca00078e0205 */
[----:B------:R-:W1:Y:S02]  /*02c0*/  SHFL.UP PT, R7, R5, 0x2, RZ ;  /* 0x0440000005077989 */ /* 0x000e6400000e00ff */
[----:B-1----:R-:W-:-:S04]  /*02d0*/  SEL R8, R7, RZ, P3 ;  /* 0x000000ff07087207 */ /* 0x002fc80001800000 */
[----:B------:R-:W-:-:S05]  /*02e0*/  IADD3 R8, PT, PT, R5, R8, RZ ;  /* 0x0000000805087210 */ /* 0x000fca0007ffe0ff */
[----:B------:R-:W1:Y:S02]  /*02f0*/  SHFL.UP PT, R7, R8, 0x4, RZ ;  /* 0x0480000008077989 */ /* 0x000e6400000e00ff */
[----:B-1----:R-:W-:-:S05]  /*0300*/  SEL R7, R7, RZ, P2 ;  /* 0x000000ff07077207 */ /* 0x002fca0001000000 */
[----:B------:R-:W-:-:S05]  /*0310*/  IMAD.IADD R7, R8, 0x1, R7 ;  /* 0x0000000108077824 */ /* 0x000fca00078e0207 */
[----:B------:R-:W1:Y:S02]  /*0320*/  SHFL.UP PT, R9, R7, 0x8, RZ ;  /* 0x0500000007097989 */ /* 0x000e6400000e00ff */
[----:B-1----:R-:W-:-:S05]  /*0330*/  SEL R10, R9, RZ, P1 ;  /* 0x000000ff090a7207 */ /* 0x002fca0000800000 */
[----:B------:R-:W-:-:S05]  /*0340*/  IMAD.IADD R10, R7, 0x1, R10 ;  /* 0x00000001070a7824 */ /* 0x000fca00078e020a */
[----:B------:R1:W2:Y:S02]  /*0350*/  SHFL.UP PT, R6, R10, 0x10, RZ ;  /* 0x060000000a067989 */ /* 0x0002a400000e00ff */
.L_x_62:
[----:B--2---:R-:W-:-:S05]  /*0360*/  SEL R5, R6, RZ, P0 ;  /* 0x000000ff06057207 */ /* 0x004fca0000000000 */
[----:B------:R-:W-:-:S05]  /*0370*/  IMAD.IADD R5, R10, 0x1, R5 ;  /* 0x000000010a057824 */ /* 0x000fca00078e0205 */
[----:B------:R2:W-:Y:S02]  /*0380*/  STS [R4], R5 ;  /* 0x0000000504007388 */ /* 0x0005e40000000800 */
.L_x_55:
[----:B------:R-:W-:Y:S05]  /*0390*/  WARPSYNC.ALL ;  /* 0x0000000000007948 */ /* 0x000fea0003800000 */
[----:B------:R-:W-:Y:S01]  /*03a0*/  BAR.SYNC.DEFER_BLOCKING 0x0 ;  /* 0x0000000000007b1d */ /* 0x000fe20000010000 */
[----:B------:R-:W-:Y:S01]  /*03b0*/  ISETP.GE.U32.AND P0, PT, R0, 0x20, PT ;  /* 0x000000200000780c */ /* 0x000fe20003f06070 */
[----:B------:R-:W-:-:S06]  /*03c0*/  IMAD.MOV.U32 R7, RZ, RZ, RZ ;  /* 0x000000ffff077224 */ /* 0x000fcc00078e00ff */
[----:B0-2---:R-:W0:Y:S06]  /*03d0*/  LDC.64 R4, c[0x0][0x390] ;  /* 0x0000e400ff047b82 */ /* 0x005e2c0000000a00 */
[----:B------:R-:W2:Y:S01]  /*03e0*/  @P0 LDS R7, [R3+UR4+-0x4] ;  /* 0xfffffc0403070984 */ /* 0x000ea20008000800 */
[----:B0-----:R-:W-:-:S04]  /*03f0*/  IMAD.WIDE.U32 R4, R0, 0x4, R4 ;  /* 0x0000000400047825 */ /* 0x001fc800078e0004 */
[----:B--2---:R-:W-:-:S05]  /*0400*/  IMAD.IADD R7, R2, 0x1, R7 ;  /* 0x0000000102077824 */ /* 0x004fca00078e0207 */
[----:B------:R-:W-:Y:S01]  /*0410*/  STG.E desc[UR6][R4.64], R7 ;  /* 0x0000000704007986 */ /* 0x000fe2000c101906 */
[----:B------:R-:W-:Y:S05]  /*0420*/  EXIT ;  /* 0x000000000000794d */ /* 0x000fea0003800000 */
.L_x_56:
[----:B-1----:R-:W-:Y:S01]  /*0430*/  MOV R12, R6 ;  /* 0x00000006000c7202 */ /* 0x002fe20000000f00 */
[----:B------:R-:W-:Y:S02]  /*0440*/  IMAD.MOV.U32 R13, RZ, RZ, 0x1 ;  /* 0x00000001ff0d7424 */ /* 0x000fe400078e00ff */
[----:B------:R-:W-:Y:S02]  /*0450*/  IMAD.MOV.U32 R14, RZ, RZ, RZ ;  /* 0x000000ffff0e7224 */ /* 0x000fe400078e00ff */
[----:B------:R-:W-:-:S07]  /*0460*/  IMAD.MOV.U32 R11, RZ, RZ, -0x1 ;  /* 0xffffffffff0b7424 */ /* 0x000fce00078e00ff */
[----:B0-----:R-:W-:Y:S05]  /*0470*/  WARPSYNC.COLLECTIVE R11, `(.L_x_57) ;  /* 0x000000000b087348 */ /* 0x001fea0003c00000 */
[----:B------:R1:W2:Y:S02]  /*0480*/  SHFL.UP P5, R9, R12, R13, R14 ;  /* 0x0400000d0c097389 */ /* 0x0002a400000a000e */
[----:B012---:R-:W-:Y:S05]  /*0490*/  ENDCOLLECTIVE ;  /* 0x000000000000791b */ /* 0x007fea0003800000 */
.L_x_57:
[----:B------:R-:W-:Y:S02]  /*04a0*/  IMAD.MOV.U32 R13, RZ, RZ, 0x2 ;  /* 0x00000002ff0d7424 */ /* 0x000fe400078e00ff */
[----:B------:R-:W-:-:S05]  /*04b0*/  IMAD.MOV.U32 R5, RZ, RZ, R9 ;  /* 0x000000ffff057224 */ /* 0x000fca00078e0009 */
[----:B------:R-:W-:-:S05]  /*04c0*/  SEL R5, R5, RZ, P4 ;  /* 0x000000ff05057207 */ /* 0x000fca0002000000 */
[----:B------:R-:W-:-:S05]  /*04d0*/  IMAD.IADD R5, R6, 0x1, R5 ;  /* 0x0000000106057824 */ /* 0x000fca00078e0205 */
[----:B------:R-:W-:-:S07]  /*04e0*/  MOV R12, R5 ;  /* 0x00000005000c7202 */ /* 0x000fce0000000f00 */
[----:B------:R-:W-:Y:S05]  /*04f0*/  WARPSYNC.COLLECTIVE R11, `(.L_x_58) ;  /* 0x000000000b087348 */ /* 0x000fea0003c00000 */
[----:B------:R0:W1:Y:S02]  /*0500*/  SHFL.UP P5, R9, R12, R13, R14 ;  /* 0x0400000d0c097389 */ /* 0x00006400000a000e */
[----:B01----:R-:W-:Y:S05]  /*0510*/  ENDCOLLECTIVE ;  /* 0x000000000000791b */ /* 0x003fea0003800000 */
.L_x_58:
[----:B------:R-:W-:Y:S02]  /*0520*/  HFMA2 R13, -RZ, RZ, 0, 2.384185791015625e-07 ;  /* 0x00000004ff0d7431 */ /* 0x000fe400000001ff */
[----:B------:R-:W-:-:S05]  /*0530*/  IMAD.MOV.U32 R7, RZ, RZ, R9 ;  /* 0x000000ffff077224 */ /* 0x000fca00078e0009 */
[----:B------:R-:W-:-:S05]  /*0540*/  SEL R8, R7, RZ, P3 ;  /* 0x000000ff07087207 */ /* 0x000fca0001800000 */
[----:B------:R-:W-:-:S04]  /*0550*/  IMAD.IADD R8, R5, 0x1, R8 ;  /* 0x0000000105087824 */ /* 0x000fc800078e0208 */
[----:B------:R-:W-:-:S07]  /*0560*/  IMAD.MOV.U32 R12, RZ, RZ, R8 ;  /* 0x000000ffff0c7224 */ /* 0x000fce00078e0008 */
[----:B------:R-:W-:Y:S05]  /*0570*/  WARPSYNC.COLLECTIVE R11, `(.L_x_59) ;  /* 0x000000000b087348 */ /* 0x000fea0003c00000 */
[----:B------:R0:W1:Y:S02]  /*0580*/  SHFL.UP P5, R9, R12, R13, R14 ;  /* 0x0400000d0c097389 */ /* 0x00006400000a000e */
[----:B01----:R-:W-:Y:S05]  /*0590*/  ENDCOLLECTIVE ;  /* 0x000000000000791b */ /* 0x003fea0003800000 */
.L_x_59:
        /* <DEDUP_REMOVED lines=8> */
.L_x_60:
[----:B------:R-:W-:Y:S01]  /*0620*/  IMAD.MOV.U32 R13, RZ, RZ, 0x10 ;  /* 0x00000010ff0d7424 */ /* 0x000fe200078e00ff */
[----:B------:R-:W-:-:S04]  /*0630*/  SEL R10, R9, RZ, P1 ;  /* 0x000000ff090a7207 */ /* 0x000fc80000800000 */
[----:B------:R-:W-:-:S05]  /*0640*/  IADD3 R10, PT, PT, R7, R10, RZ ;  /* 0x0000000a070a7210 */ /* 0x000fca0007ffe0ff */
[----:B------:R-:W-:-:S07]  /*0650*/  IMAD.MOV.U32 R12, RZ, RZ, R10 ;  /* 0x000000ffff0c7224 */ /* 0x000fce00078e000a */
[----:B------:R-:W-:Y:S05]  /*0660*/  WARPSYNC.COLLECTIVE R11, `(.L_x_61) ;  /* 0x000000000b087348 */ /* 0x000fea0003c00000 */
[----:B------:R0:W1:Y:S02]  /*0670*/  SHFL.UP P5, R9, R12, R13, R14 ;  /* 0x0400000d0c097389 */ /* 0x00006400000a000e */
[----:B01----:R-:W-:Y:S05]  /*0680*/  ENDCOLLECTIVE ;  /* 0x000000000000791b */ /* 0x003fea0003800000 */
.L_x_61:
[----:B------:R-:W-:Y:S01]  /*0690*/  IMAD.MOV.U32 R6, RZ, RZ, R9 ;  /* 0x000000ffff067224 */ /* 0x000fe200078e0009 */
[----:B------:R-:W-:Y:S06]  /*06a0*/  BRA `(.L_x_62) ;  /* 0xfffffffc002c7947 */ /* 0x000fec000383ffff */
.L_x_63:
        /* <DEDUP_REMOVED lines=13> */
.L_x_75:


//--------------------- .text._ZN11circles_gpu6reduceEmPKjPj --------------------------
	.section	.text._ZN11circles_gpu6reduceEmPKjPj,"ax",@progbits
	.align	128
        .global         _ZN11circles_gpu6reduceEmPKjPj
        .type           _ZN11circles_gpu6reduceEmPKjPj,@function
        .size           _ZN11circles_gpu6reduceEmPKjPj,(.L_x_76 - _ZN11circles_gpu6reduceEmPKjPj)
        .other          _ZN11circles_gpu6reduceEmPKjPj,@"STO_CUDA_ENTRY STV_DEFAULT"
_ZN11circles_gpu6reduceEmPKjPj:
.text._ZN11circles_gpu6reduceEmPKjPj:
[----:B------:R-:W-:Y:S01]  /*0000*/  LDC R1, c[0x0][0x37c] ;  /* 0x0000df00ff017b82 */ /* 0x000fe20000000800 */
[----:B------:R-:W0:Y:S01]  /*0010*/  S2R R5, SR_CTAID.X ;  /* 0x0000000000057919 */ /* 0x000e220000002500 */
[----:B------:R-:W0:Y:S01]  /*0020*/  LDCU UR4, c[0x0][0x360] ;  /* 0x00006c00ff0477ac */ /* 0x000e220008000800 */
[----:B------:R-:W-:Y:S01]  /*0030*/  IMAD.MOV.U32 R3, RZ, RZ, RZ ;  /* 0x000000ffff037224 */ /* 0x000fe200078e00ff */
[----:B------:R-:W0:Y:S01]  /*0040*/  S2R R2, SR_TID.X ;  /* 0x0000000000027919 */ /* 0x000e220000002100 */
[----:B------:R-:W1:Y:S01]  /*0050*/  LDCU.64 UR6, c[0x0][0x380] ;  /* 0x00007000ff0677ac */ /* 0x000e620008000a00 */
[----:B------:R-:W-:Y:S02]  /*0060*/  IMAD.MOV.U32 R0, RZ, RZ, RZ ;  /* 0x000000ffff007224 */ /* 0x000fe400078e00ff */
[----:B0-----:R-:W-:Y:S01]  /*0070*/  IMAD.WIDE.U32 R6, R5, UR4, R2 ;  /* 0x0000000405067c25 */ /* 0x001fe2000f8e0002 */
[----:B------:R-:W0:Y:S02]  /*0080*/  LDCU.64 UR4, c[0x0][0x358] ;  /* 0x00006b00ff0477ac */ /* 0x000e240008000a00 */
[----:B-1----:R-:W-:-:S04]  /*0090*/  ISETP.GE.U32.AND P0, PT, R6, UR6, PT ;  /* 0x0000000606007c0c */ /* 0x002fc8000bf06070 */
[----:B------:R-:W-:-:S13]  /*00a0*/  ISETP.GE.U32.AND.EX P0, PT, R7, UR7, PT, P0 ;  /* 0x0000000707007c0c */ /* 0x000fda000bf06100 */
[----:B------:R-:W1:Y:S02]  /*00b0*/  @!P0 LDC.64 R8, c[0x0][0x388] ;  /* 0x0000e200ff088b82 */ /* 0x000e640000000a00 */
[----:B-1----:R-:W-:-:S04]  /*00c0*/  @!P0 LEA R8, P1, R6, R8, 0x2 ;  /* 0x0000000806088211 */ /* 0x002fc800078210ff */
[----:B------:R-:W-:-:S05]  /*00d0*/  @!P0 LEA.HI.X R9, R6, R9, R7, 0x2, P1 ;  /* 0x0000000906098211 */ /* 0x000fca00008f1407 */
[----:B0-----:R-:W2:Y:S01]  /*00e0*/  @!P0 LDG.E.CONSTANT R0, desc[UR4][R8.64] ;  /* 0x0000000408008981 */ /* 0x001ea2000c1e9900 */
[----:B------:R-:W-:-:S03]  /*00f0*/  ISETP.GT.U32.AND P1, PT, R2, 0x1f, PT ;  /* 0x0000001f0200780c */ /* 0x000fc60003f24070 */
[----:B--2---:R-:W0:Y:S02]  /*0100*/  SHFL.DOWN PT, R3, R0, 0x10, 0x1f ;  /* 0x0a001f0000037f89 */ /* 0x004e2400000e0000 */
[----:B0-----:R-:W-:-:S05]  /*0110*/  IMAD.IADD R4, R3, 0x1, R0 ;  /* 0x0000000103047824 */ /* 0x001fca00078e0200 */
[----:B------:R-:W0:Y:S02]  /*0120*/  SHFL.DOWN PT, R3, R4, 0x8, 0x1f ;  /* 0x09001f0004037f89 */ /* 0x000e2400000e0000 */
[----:B0-----:R-:W-:-:S05]  /*0130*/  IMAD.IADD R6, R4, 0x1, R3 ;  /* 0x0000000104067824 */ /* 0x001fca00078e0203 */
[----:B------:R-:W0:Y:S02]  /*0140*/  SHFL.DOWN PT, R3, R6, 0x4, 0x1f ;  /* 0x08801f0006037f89 */ /* 0x000e2400000e0000 */
[----:B0-----:R-:W-:Y:S01]  /*0150*/  IMAD.IADD R7, R6, 0x1, R3 ;  /* 0x0000000106077824 */ /* 0x001fe200078e0203 */
[----:B------:R-:W-:-:S04]  /*0160*/  LOP3.LUT P0, R3, R2, 0x1f, RZ, 0xc0, !PT ;  /* 0x0000001f02037812 */ /* 0x000fc8000780c0ff */
[----:B------:R-:W0:Y:S09]  /*0170*/  SHFL.DOWN PT, R10, R7, 0x2, 0x1f ;  /* 0x08401f00070a7f89 */ /* 0x000e3200000e0000 */
[----:B------:R-:W1:Y:S01]  /*0180*/  @!P0 S2R R11, SR_CgaCtaId ;  /* 0x00000000000b8919 */ /* 0x000e620000008800 */
[----:B------:R-:W-:Y:S01]  /*0190*/  @!P0 MOV R0, 0x400 ;  /* 0x0000040000008802 */ /* 0x000fe20000000f00 */
[----:B0-----:R-:W-:-:S05]  /*01a0*/  IMAD.IADD R10, R7, 0x1, R10 ;  /* 0x00000001070a7824 */ /* 0x001fca00078e020a */
[----:B------:R-:W0:Y:S01]  /*01b0*/  SHFL.DOWN PT, R9, R10, 0x1, 0x1f ;  /* 0x08201f000a097f89 */ /* 0x000e2200000e0000 */
[----:B-1----:R-:W-:-:S04]  /*01c0*/  @!P0 LEA R11, R11, R0, 0x18 ;  /* 0x000000000b0b8211 */ /* 0x002fc800078ec0ff */
[----:B------:R-:W-:Y:S01]  /*01d0*/  @!P0 LEA.HI R11, R2, R11, RZ, 0x1d ;  /* 0x0000000b020b8211 */ /* 0x000fe200078fe8ff */
[----:B0-----:R-:W-:-:S05]  /*01e0*/  IMAD.IADD R0, R10, 0x1, R9 ;  /* 0x000000010a007824 */ /* 0x001fca00078e0209 */
[----:B------:R0:W-:Y:S01]  /*01f0*/  @!P0 STS [R11], R0 ;  /* 0x000000000b008388 */ /* 0x0001e20000000800 */
[----:B------:R-:W-:Y:S06]  /*0200*/  BAR.SYNC.DEFER_BLOCKING 0x0 ;  /* 0x0000000000007b1d */ /* 0x000fec0000010000 */
[----:B------:R-:W-:Y:S05]  /*0210*/  @P1 EXIT ;  /* 0x000000000000194d */ /* 0x000fea0003800000 */
[----:B------:R-:W-:-:S13]  /*0220*/  ISETP.GT.U32.AND P0, PT, R3, 0x3, PT ;  /* 0x000000030300780c */ /* 0x000fda0003f04070 */
[----:B------:R-:W1:Y:S01]  /*0230*/  @!P0 S2R R7, SR_CgaCtaId ;  /* 0x0000000000078919 */ /* 0x000e620000008800 */
[----:B0-----:R-:W-:-:S04]  /*0240*/  @!P0 MOV R0, 0x400 ;  /* 0x0000040000008802 */ /* 0x001fc80000000f00 */
[----:B-1----:R-:W-:Y:S01]  /*0250*/  @!P0 LEA R2, R7, R0, 0x18 ;  /* 0x0000000007028211 */ /* 0x002fe200078ec0ff */
[----:B------:R-:W-:-:S04]  /*0260*/  IMAD.MOV.U32 R0, RZ, RZ, RZ ;  /* 0x000000ffff007224 */ /* 0x000fc800078e00ff */
[----:B------:R-:W-:-:S05]  /*0270*/  @!P0 IMAD R2, R3, 0x4, R2 ;  /* 0x0000000403028824 */ /* 0x000fca00078e0202 */
[----:B------:R-:W0:Y:S01]  /*0280*/  @!P0 LDS R0, [R2] ;  /* 0x0000000002008984 */ /* 0x000e220000000800 */
[----:B------:R-:W-:-:S03]  /*0290*/  ISETP.NE.AND P0, PT, R3, RZ, PT ;  /* 0x000000ff0300720c */ /* 0x000fc60003f05270 */
[----:B0-----:R-:W0:Y:S02]  /*02a0*/  SHFL.DOWN PT, R7, R0, 0x2, 0x1f ;  /* 0x08401f0000077f89 */ /* 0x001e2400000e0000 */
[----:B0-----:R-:W-:-:S05]  /*02b0*/  IMAD.IADD R7, R7, 0x1, R0 ;  /* 0x0000000107077824 */ /* 0x001fca00078e0200 */
[----:B------:R0:W1:Y:S03]  /*02c0*/  SHFL.DOWN PT, R4, R7, 0x1, 0x1f ;  /* 0x08201f0007047f89 */ /* 0x00006600000e0000 */
[----:B------:R-:W-:Y:S05]  /*02d0*/  @P0 EXIT ;  /* 0x000000000000094d */ /* 0x000fea0003800000 */
[----:B------:R-:W2:Y:S01]  /*02e0*/  LDC.64 R2, c[0x0][0x390] ;  /* 0x0000e400ff027b82 */ /* 0x000ea20000000a00 */
[----:B01----:R-:W-:Y:S02]  /*02f0*/  IMAD.IADD R7, R7, 0x1, R4 ;  /* 0x0000000107077824 */ /* 0x003fe400078e0204 */
[----:B--2---:R-:W-:-:S05]  /*0300*/  IMAD.WIDE.U32 R2, R5, 0x4, R2 ;  /* 0x0000000405027825 */ /* 0x004fca00078e0002 */
[----:B------:R-:W-:Y:S01]  /*0310*/  STG.E desc[UR4][R2.64], R7 ;  /* 0x0000000702007986 */ /* 0x000fe2000c101904 */
[----:B------:R-:W-:Y:S05]  /*0320*/  EXIT ;  /* 0x000000000000794d */ /* 0x000fea0003800000 */
.L_x_64:
        /* <DEDUP_REMOVED lines=13> */
.L_x_76:


//--------------------- .text._ZN11circles_gpu12reduce_uint8EmPKhPj --------------------------
	.section	.text._ZN11circles_gpu12reduce_uint8EmPKhPj,"ax",@progbits
	.align	128
        .global         _ZN11circles_gpu12reduce_uint8EmPKhPj
        .type           _ZN11circles_gpu12reduce_uint8EmPKhPj,@function
        .size           _ZN11circles_gpu12reduce_uint8EmPKhPj,(.L_x_77 - _ZN11circles_gpu12reduce_uint8EmPKhPj)
        .other          _ZN11circles_gpu12reduce_uint8EmPKhPj,@"STO_CUDA_ENTRY STV_DEFAULT"
_ZN11circles_gpu12reduce_uint8EmPKhPj:
.text._ZN11circles_gpu12reduce_uint8EmPKhPj:
        /* <DEDUP_REMOVED lines=12> */
[----:B-1----:R-:W-:-:S05]  /*00c0*/  @!P0 IADD3 R6, P1, PT, R6, R8, RZ ;  /* 0x0000000806068210 */ /* 0x002fca0007f3e0ff */
[----:B------:R-:W-:-:S05]  /*00d0*/  @!P0 IMAD.X R7, R7, 0x1, R9, P1 ;  /* 0x0000000107078824 */ /* 0x000fca00008e0609 */
[----:B0-----:R-:W2:Y:S01]  /*00e0*/  @!P0 LDG.E.U8.CONSTANT R0, desc[UR4][R6.64] ;  /* 0x0000000406008981 */ /* 0x001ea2000c1e9100 */
        /* <DEDUP_REMOVED lines=10> */
[----:B------:R-:W-:-:S02]  /*0190*/  @!P0 MOV R0, 0x400 ;  /* 0x0000040000008802 */ /* 0x000fc40000000f00 */
[----:B0-----:R-:W-:-:S05]  /*01a0*/  IADD3 R10, PT, PT, R9, R10, RZ ;  /* 0x0000000a090a7210 */ /* 0x001fca0007ffe0ff */
        /* <DEDUP_REMOVED lines=16> */
[----:B0-----:R-:W-:-:S05]  /*02b0*/  IADD3 R7, PT, PT, R7, R0, RZ ;  /* 0x0000000007077210 */ /* 0x001fca0007ffe0ff */
[----:B------:R0:W1:Y:S03]  /*02c0*/  SHFL.DOWN PT, R4, R7, 0x1, 0x1f ;  /* 0x08201f0007047f89 */ /* 0x00006600000e0000 */
[----:B------:R-:W-:Y:S05]  /*02d0*/  @P0 EXIT ;  /* 0x000000000000094d */ /* 0x000fea0003800000 */
[----:B------:R-:W2:Y:S01]  /*02e0*/  LDC.64 R2, c[0x0][0x390] ;  /* 0x0000e400ff027b82 */ /* 0x000ea20000000a00 */
[----:B01----:R-:W-:Y:S02]  /*02f0*/  IMAD.IADD R7, R7, 0x1, R4 ;  /* 0x0000000107077824 */ /* 0x003fe400078e0204 */
[----:B--2---:R-:W-:-:S05]  /*0300*/  IMAD.WIDE.U32 R2, R5, 0x4, R2 ;  /* 0x0000000405027825 */ /* 0x004fca00078e0002 */
[----:B------:R-:W-:Y:S01]  /*0310*/  STG.E desc[UR4][R2.64], R7 ;  /* 0x0000000702007986 */ /* 0x000fe2000c101904 */
[----:B------:R-:W-:Y:S05]  /*0320*/  EXIT ;  /* 0x000000000000794d */ /* 0x000fea0003800000 */
.L_x_65:
        /* <DEDUP_REMOVED lines=13> */
.L_x_77:


//--------------------- .nv.shared._ZN11circles_gpu13render_pixelsEPjjjiiPKfS2_S2_S2_S2_S2_S2_PfS3_S3_S0_ --------------------------
	.section	.nv.shared._ZN11circles_gpu13render_pixelsEPjjjiiPKfS2_S2_S2_S2_S2_S2_PfS3_S3_S0_,"aw",@nobits
	.sectionflags	@""
	.align	16
	.zero		1024


//--------------------- .nv.shared.reserved.0     --------------------------
	.section	.nv.shared.reserved.0,"aw",@nobits
	.weak		__nv_reservedSMEM_offset_0_alias
	.size		__nv_reservedSMEM_offset_0_alias, 0, 64
	.other		__nv_reservedSMEM_offset_0_alias,@"STO_CUDA_RESERVED_SHARED STV_DEFAULT"
__nv_reservedSMEM_offset_0_alias:
	.zero		0
	.zero		64


//--------------------- .nv.shared._ZN11circles_gpu14compact_streamEjPjS0_S0_ --------------------------
	.section	.nv.shared._ZN11circles_gpu14compact_streamEjPjS0_S0_,"aw",@nobits
	.sectionflags	@""
	.align	16
	.zero		1024


//--------------------- .nv.shared._ZN11circles_gpu13tile_coverageEiiiPKfS1_S1_Phi --------------------------
	.section	.nv.shared._ZN11circles_gpu13tile_coverageEiiiPKfS1_S1_Phi,"aw",@nobits
	.sectionflags	@""
	.align	16
	.zero		1024


//--------------------- .nv.shared._ZN11circles_gpu23scan_block_write_totalsILi128EEEvmPKjPjS3_ --------------------------
	.section	.nv.shared._ZN11circles_gpu23scan_block_write_totalsILi128EEEvmPKjPjS3_,"aw",@nobits
	.sectionflags	@""
	.align	16
.nv.shared._ZN11circles_gpu23scan_block_write_totalsILi128EEEvmPKjPjS3_:
	.zero		1040


//--------------------- .nv.shared._ZN11circles_gpu11uniform_addEmPjPKj --------------------------
	.section	.nv.shared._ZN11circles_gpu11uniform_addEmPjPKj,"aw",@nobits
	.sectionflags	@""
	.align	16
	.zero		1024


//--------------------- .nv.shared._ZN11circles_gpu24scan_singleCTA_inclusiveEmPKjPj --------------------------
	.section	.nv.shared._ZN11circles_gpu24scan_singleCTA_inclusiveEmPKjPj,"aw",@nobits
	.sectionflags	@""
	.align	16
	.zero		1024


//--------------------- .nv.shared._ZN11circles_gpu25widen_u8_to_u32_vec4_safeEPKhPjm --------------------------
	.section	.nv.shared._ZN11circles_gpu25widen_u8_to_u32_vec4_safeEPKhPjm,"aw",@nobits
	.sectionflags	@""
	.align	16
	.zero		1024


//--------------------- .nv.shared._ZN11circles_gpu9fill_dataEPhPjj --------------------------
	.section	.nv.shared._ZN11circles_gpu9fill_dataEPhPjj,"aw",@nobits
	.sectionflags	@""
	.align	16
	.zero		1024


//--------------------- .nv.shared._ZN11circles_gpu4scanEmPKjS1_Pj --------------------------
	.section	.nv.shared._ZN11circles_gpu4scanEmPKjS1_Pj,"aw",@nobits
	.sectionflags	@""
	.align	16
	.zero		1024


//--------------------- .nv.shared._ZN11circles_gpu10scan_blockEmPKjPj --------------------------
	.section	.nv.shared._ZN11circles_gpu10scan_blockEmPKjPj,"aw",@nobits
	.sectionflags	@""
	.align	16
	.zero		1024


//--------------------- .nv.shared._ZN11circles_gpu6reduceEmPKjPj --------------------------
	.section	.nv.shared._ZN11circles_gpu6reduceEmPKjPj,"aw",@nobits
	.sectionflags	@""
	.align	16
.nv.shared._ZN11circles_gpu6reduceEmPKjPj:
	.zero		1040


//--------------------- .nv.shared._ZN11circles_gpu12reduce_uint8EmPKhPj --------------------------
	.section	.nv.shared._ZN11circles_gpu12reduce_uint8EmPKhPj,"aw",@nobits
	.sectionflags	@""
	.align	16
.nv.shared._ZN11circles_gpu12reduce_uint8EmPKhPj:
	.zero		1040


//--------------------- .nv.constant0._ZN11circles_gpu13render_pixelsEPjjjiiPKfS2_S2_S2_S2_S2_S2_PfS3_S3_S0_ --------------------------
	.section	.nv.constant0._ZN11circles_gpu13render_pixelsEPjjjiiPKfS2_S2_S2_S2_S2_S2_PfS3_S3_S0_,"a",@progbits
	.sectionflags	@""
	.align	4
.nv.constant0._ZN11circles_gpu13render_pixelsEPjjjiiPKfS2_S2_S2_S2_S2_S2_PfS3_S3_S0_:
	.zero		1008


//--------------------- .nv.constant0._ZN11circles_gpu14compact_streamEjPjS0_S0_ --------------------------
	.section	.nv.constant0._ZN11circles_gpu14compact_streamEjPjS0_S0_,"a",@progbits
	.sectionflags	@""
	.align	4
.nv.constant0._ZN11circles_gpu14compact_streamEjPjS0_S0_:
	.zero		928


//--------------------- .nv.constant0._ZN11circles_gpu13tile_coverageEiiiPKfS1_S1_Phi --------------------------
	.section	.nv.constant0._ZN11circles_gpu13tile_coverageEiiiPKfS1_S1_Phi,"a",@progbits
	.sectionflags	@""
	.align	4
.nv.constant0._ZN11circles_gpu13tile_coverageEiiiPKfS1_S1_Phi:
	.zero		948


//--------------------- .nv.constant0._ZN11circles_gpu23scan_block_write_totalsILi128EEEvmPKjPjS3_ --------------------------
	.section	.nv.constant0._ZN11circles_gpu23scan_block_write_totalsILi128EEEvmPKjPjS3_,"a",@progbits
	.sectionflags	@""
	.align	4
.nv.constant0._ZN11circles_gpu23scan_block_write_totalsILi128EEEvmPKjPjS3_:
	.zero		928


//--------------------- .nv.constant0._ZN11circles_gpu11uniform_addEmPjPKj --------------------------
	.section	.nv.constant0._ZN11circles_gpu11uniform_addEmPjPKj,"a",@progbits
	.sectionflags	@""
	.align	4
.nv.constant0._ZN11circles_gpu11uniform_addEmPjPKj:
	.zero		920


//--------------------- .nv.constant0._ZN11circles_gpu24scan_singleCTA_inclusiveEmPKjPj --------------------------
	.section	.nv.constant0._ZN11circles_gpu24scan_singleCTA_inclusiveEmPKjPj,"a",@progbits
	.sectionflags	@""
	.align	4
.nv.constant0._ZN11circles_gpu24scan_singleCTA_inclusiveEmPKjPj:
	.zero		920


//--------------------- .nv.constant0._ZN11circles_gpu25widen_u8_to_u32_vec4_safeEPKhPjm --------------------------
	.section	.nv.constant0._ZN11circles_gpu25widen_u8_to_u32_vec4_safeEPKhPjm,"a",@progbits
	.sectionflags	@""
	.align	4
.nv.constant0._ZN11circles_gpu25widen_u8_to_u32_vec4_safeEPKhPjm:
	.zero		920


//--------------------- .nv.constant0._ZN11circles_gpu9fill_dataEPhPjj --------------------------
	.section	.nv.constant0._ZN11circles_gpu9fill_dataEPhPjj,"a",@progbits
	.sectionflags	@""
	.align	4
.nv.constant0._ZN11circles_gpu9fill_dataEPhPjj:
	.zero		916


//--------------------- .nv.constant0._ZN11circles_gpu4scanEmPKjS1_Pj --------------------------
	.section	.nv.constant0._ZN11circles_gpu4scanEmPKjS1_Pj,"a",@progbits
	.sectionflags	@""
	.align	4
.nv.constant0._ZN11circles_gpu4scanEmPKjS1_Pj:
	.zero		928


//--------------------- .nv.constant0._ZN11circles_gpu10scan_blockEmPKjPj --------------------------
	.section	.nv.constant0._ZN11circles_gpu10scan_blockEmPKjPj,"a",@progbits
	.sectionflags	@""
	.align	4
.nv.constant0._ZN11circles_gpu10scan_blockEmPKjPj:
	.zero		920


//--------------------- .nv.constant0._ZN11circles_gpu6reduceEmPKjPj --------------------------
	.section	.nv.constant0._ZN11circles_gpu6reduceEmPKjPj,"a",@progbits
	.sectionflags	@""
	.align	4
.nv.constant0._ZN11circles_gpu6reduceEmPKjPj:
	.zero		920


//--------------------- .nv.constant0._ZN11circles_gpu12reduce_uint8EmPKhPj --------------------------
	.section	.nv.constant0._ZN11circles_gpu12reduce_uint8EmPKhPj,"a",@progbits
	.sectionflags	@""
	.align	4
.nv.constant0._ZN11circles_gpu12reduce_uint8EmPKhPj:
	.zero		920


//--------------------- SYMBOLS --------------------------

	.type		.nv.reservedSmem.offset0,@object
	.size		.nv.reservedSmem.offset0,0x4
	.type		.nv.reservedSmem.cap,@object
	.size		.nv.reservedSmem.cap,0x4
